//
// Generated by NVIDIA NVVM Compiler
//
// Compiler Build ID: CL-36424714
// Cuda compilation tools, release 13.0, V13.0.88
// Based on NVVM 20.0.0
//

.version 9.0
.target sm_100
.address_size 64

	// .globl	_Z10compute_piiPfm
.global .align 4 .b8 precalc_xorwow_matrix[102400];
.global .align 4 .b8 precalc_xorwow_offset_matrix[102400];
.global .align 4 .b8 mrg32k3aM1[2304];
.global .align 4 .b8 mrg32k3aM2[2304];
.global .align 4 .b8 mrg32k3aM1SubSeq[2016];
.global .align 4 .b8 mrg32k3aM2SubSeq[2016];
.global .align 4 .b8 mrg32k3aM1Seq[2304];
.global .align 4 .b8 mrg32k3aM2Seq[2304];
.const .align 8 .b8 __cr_lgamma_table[72];

.visible .entry _Z10compute_piiPfm(
	.param .u32 _Z10compute_piiPfm_param_0,
	.param .u64 .ptr .align 1 _Z10compute_piiPfm_param_1,
	.param .u64 _Z10compute_piiPfm_param_2
)
{
	.local .align 8 .b8 	__local_depot0[48];
	.reg .b64 	%SP;
	.reg .b64 	%SPL;
	.reg .pred 	%p<73>;
	.reg .b32 	%r<1363>;
	.reg .b32 	%f<38>;
	.reg .b64 	%rd<37>;

	mov.u64 	%SPL, __local_depot0;
	ld.param.u32 	%r590, [_Z10compute_piiPfm_param_0];
	ld.param.u64 	%rd17, [_Z10compute_piiPfm_param_1];
	ld.param.u64 	%rd18, [_Z10compute_piiPfm_param_2];
	add.u64 	%rd1, %SPL, 0;
	mov.u32 	%r591, %tid.x;
	mov.u32 	%r592, %ctaid.x;
	mov.u32 	%r593, %ntid.x;
	mad.lo.s32 	%r594, %r592, %r593, %r591;
	cvt.s64.s32 	%rd2, %r594;
	cvt.u32.u64 	%r595, %rd18;
	xor.b32  	%r596, %r595, -1429050551;
	mul.lo.s32 	%r1, %r596, 1099087573;
	{ .reg .b32 tmp; mov.b64 {tmp, %r597}, %rd18; }
	xor.b32  	%r2, %r597, -136515619;
	mul.lo.s32 	%r598, %r2, -1703105765;
	add.s32 	%r599, %r1, %r598;
	add.s32 	%r1348, %r599, 6615241;
	add.s32 	%r1070, %r1, 123456789;
	st.local.v2.u32 	[%rd1], {%r1348, %r1070};
	xor.b32  	%r1069, %r1, 362436069;
	add.s32 	%r1068, %r598, 521288629;
	st.local.v2.u32 	[%rd1+8], {%r1069, %r1068};
	xor.b32  	%r1067, %r598, 88675123;
	add.s32 	%r1066, %r1, 5783321;
	st.local.v2.u32 	[%rd1+16], {%r1067, %r1066};
	setp.eq.s32 	%p1, %r594, 0;
	@%p1 bra 	$L__BB0_115;
	mov.b32 	%r1053, 0;
	mov.u64 	%rd34, %rd2;
$L__BB0_2:
	mov.u64 	%rd3, %rd34;
	and.b64  	%rd4, %rd3, 3;
	setp.eq.s64 	%p2, %rd4, 0;
	@%p2 bra 	$L__BB0_114;
	mul.wide.u32 	%rd20, %r1053, 3200;
	mov.u64 	%rd21, precalc_xorwow_matrix;
	add.s64 	%rd5, %rd21, %rd20;
	mov.b32 	%r1066, 0;
	mov.u32 	%r1067, %r1066;
	mov.u32 	%r1068, %r1066;
	mov.u32 	%r1069, %r1066;
	mov.u32 	%r1070, %r1066;
	mov.u32 	%r1059, %r1066;
$L__BB0_4:
	mul.wide.u32 	%rd22, %r1059, 4;
	add.s64 	%rd23, %rd1, %rd22;
	ld.local.u32 	%r21, [%rd23+4];
	shl.b32 	%r22, %r1059, 5;
	mov.b32 	%r1065, 0;
$L__BB0_5:
	.pragma "nounroll";
	shr.u32 	%r603, %r21, %r1065;
	and.b32  	%r604, %r603, 1;
	setp.eq.b32 	%p3, %r604, 1;
	not.pred 	%p4, %p3;
	add.s32 	%r605, %r22, %r1065;
	mul.lo.s32 	%r606, %r605, 5;
	mul.wide.u32 	%rd24, %r606, 4;
	add.s64 	%rd6, %rd5, %rd24;
	@%p4 bra 	$L__BB0_7;
	ld.global.u32 	%r607, [%rd6];
	xor.b32  	%r1070, %r1070, %r607;
	ld.global.u32 	%r608, [%rd6+4];
	xor.b32  	%r1069, %r1069, %r608;
	ld.global.u32 	%r609, [%rd6+8];
	xor.b32  	%r1068, %r1068, %r609;
	ld.global.u32 	%r610, [%rd6+12];
	xor.b32  	%r1067, %r1067, %r610;
	ld.global.u32 	%r611, [%rd6+16];
	xor.b32  	%r1066, %r1066, %r611;
$L__BB0_7:
	and.b32  	%r613, %r603, 2;
	setp.eq.s32 	%p5, %r613, 0;
	@%p5 bra 	$L__BB0_9;
	ld.global.u32 	%r614, [%rd6+20];
	xor.b32  	%r1070, %r1070, %r614;
	ld.global.u32 	%r615, [%rd6+24];
	xor.b32  	%r1069, %r1069, %r615;
	ld.global.u32 	%r616, [%rd6+28];
	xor.b32  	%r1068, %r1068, %r616;
	ld.global.u32 	%r617, [%rd6+32];
	xor.b32  	%r1067, %r1067, %r617;
	ld.global.u32 	%r618, [%rd6+36];
	xor.b32  	%r1066, %r1066, %r618;
$L__BB0_9:
	and.b32  	%r620, %r603, 4;
	setp.eq.s32 	%p6, %r620, 0;
	@%p6 bra 	$L__BB0_11;
	ld.global.u32 	%r621, [%rd6+40];
	xor.b32  	%r1070, %r1070, %r621;
	ld.global.u32 	%r622, [%rd6+44];
	xor.b32  	%r1069, %r1069, %r622;
	ld.global.u32 	%r623, [%rd6+48];
	xor.b32  	%r1068, %r1068, %r623;
	ld.global.u32 	%r624, [%rd6+52];
	xor.b32  	%r1067, %r1067, %r624;
	ld.global.u32 	%r625, [%rd6+56];
	xor.b32  	%r1066, %r1066, %r625;
$L__BB0_11:
	and.b32  	%r627, %r603, 8;
	setp.eq.s32 	%p7, %r627, 0;
	@%p7 bra 	$L__BB0_13;
	ld.global.u32 	%r628, [%rd6+60];
	xor.b32  	%r1070, %r1070, %r628;
	ld.global.u32 	%r629, [%rd6+64];
	xor.b32  	%r1069, %r1069, %r629;
	ld.global.u32 	%r630, [%rd6+68];
	xor.b32  	%r1068, %r1068, %r630;
	ld.global.u32 	%r631, [%rd6+72];
	xor.b32  	%r1067, %r1067, %r631;
	ld.global.u32 	%r632, [%rd6+76];
	xor.b32  	%r1066, %r1066, %r632;
$L__BB0_13:
	and.b32  	%r634, %r603, 16;
	setp.eq.s32 	%p8, %r634, 0;
	@%p8 bra 	$L__BB0_15;
	ld.global.u32 	%r635, [%rd6+80];
	xor.b32  	%r1070, %r1070, %r635;
	ld.global.u32 	%r636, [%rd6+84];
	xor.b32  	%r1069, %r1069, %r636;
	ld.global.u32 	%r637, [%rd6+88];
	xor.b32  	%r1068, %r1068, %r637;
	ld.global.u32 	%r638, [%rd6+92];
	xor.b32  	%r1067, %r1067, %r638;
	ld.global.u32 	%r639, [%rd6+96];
	xor.b32  	%r1066, %r1066, %r639;
$L__BB0_15:
	and.b32  	%r641, %r603, 32;
	setp.eq.s32 	%p9, %r641, 0;
	@%p9 bra 	$L__BB0_17;
	ld.global.u32 	%r642, [%rd6+100];
	xor.b32  	%r1070, %r1070, %r642;
	ld.global.u32 	%r643, [%rd6+104];
	xor.b32  	%r1069, %r1069, %r643;
	ld.global.u32 	%r644, [%rd6+108];
	xor.b32  	%r1068, %r1068, %r644;
	ld.global.u32 	%r645, [%rd6+112];
	xor.b32  	%r1067, %r1067, %r645;
	ld.global.u32 	%r646, [%rd6+116];
	xor.b32  	%r1066, %r1066, %r646;
$L__BB0_17:
	and.b32  	%r648, %r603, 64;
	setp.eq.s32 	%p10, %r648, 0;
	@%p10 bra 	$L__BB0_19;
	ld.global.u32 	%r649, [%rd6+120];
	xor.b32  	%r1070, %r1070, %r649;
	ld.global.u32 	%r650, [%rd6+124];
	xor.b32  	%r1069, %r1069, %r650;
	ld.global.u32 	%r651, [%rd6+128];
	xor.b32  	%r1068, %r1068, %r651;
	ld.global.u32 	%r652, [%rd6+132];
	xor.b32  	%r1067, %r1067, %r652;
	ld.global.u32 	%r653, [%rd6+136];
	xor.b32  	%r1066, %r1066, %r653;
$L__BB0_19:
	and.b32  	%r655, %r603, 128;
	setp.eq.s32 	%p11, %r655, 0;
	@%p11 bra 	$L__BB0_21;
	ld.global.u32 	%r656, [%rd6+140];
	xor.b32  	%r1070, %r1070, %r656;
	ld.global.u32 	%r657, [%rd6+144];
	xor.b32  	%r1069, %r1069, %r657;
	ld.global.u32 	%r658, [%rd6+148];
	xor.b32  	%r1068, %r1068, %r658;
	ld.global.u32 	%r659, [%rd6+152];
	xor.b32  	%r1067, %r1067, %r659;
	ld.global.u32 	%r660, [%rd6+156];
	xor.b32  	%r1066, %r1066, %r660;
$L__BB0_21:
	and.b32  	%r662, %r603, 256;
	setp.eq.s32 	%p12, %r662, 0;
	@%p12 bra 	$L__BB0_23;
	ld.global.u32 	%r663, [%rd6+160];
	xor.b32  	%r1070, %r1070, %r663;
	ld.global.u32 	%r664, [%rd6+164];
	xor.b32  	%r1069, %r1069, %r664;
	ld.global.u32 	%r665, [%rd6+168];
	xor.b32  	%r1068, %r1068, %r665;
	ld.global.u32 	%r666, [%rd6+172];
	xor.b32  	%r1067, %r1067, %r666;
	ld.global.u32 	%r667, [%rd6+176];
	xor.b32  	%r1066, %r1066, %r667;
$L__BB0_23:
	and.b32  	%r669, %r603, 512;
	setp.eq.s32 	%p13, %r669, 0;
	@%p13 bra 	$L__BB0_25;
	ld.global.u32 	%r670, [%rd6+180];
	xor.b32  	%r1070, %r1070, %r670;
	ld.global.u32 	%r671, [%rd6+184];
	xor.b32  	%r1069, %r1069, %r671;
	ld.global.u32 	%r672, [%rd6+188];
	xor.b32  	%r1068, %r1068, %r672;
	ld.global.u32 	%r673, [%rd6+192];
	xor.b32  	%r1067, %r1067, %r673;
	ld.global.u32 	%r674, [%rd6+196];
	xor.b32  	%r1066, %r1066, %r674;
$L__BB0_25:
	and.b32  	%r676, %r603, 1024;
	setp.eq.s32 	%p14, %r676, 0;
	@%p14 bra 	$L__BB0_27;
	ld.global.u32 	%r677, [%rd6+200];
	xor.b32  	%r1070, %r1070, %r677;
	ld.global.u32 	%r678, [%rd6+204];
	xor.b32  	%r1069, %r1069, %r678;
	ld.global.u32 	%r679, [%rd6+208];
	xor.b32  	%r1068, %r1068, %r679;
	ld.global.u32 	%r680, [%rd6+212];
	xor.b32  	%r1067, %r1067, %r680;
	ld.global.u32 	%r681, [%rd6+216];
	xor.b32  	%r1066, %r1066, %r681;
$L__BB0_27:
	and.b32  	%r683, %r603, 2048;
	setp.eq.s32 	%p15, %r683, 0;
	@%p15 bra 	$L__BB0_29;
	ld.global.u32 	%r684, [%rd6+220];
	xor.b32  	%r1070, %r1070, %r684;
	ld.global.u32 	%r685, [%rd6+224];
	xor.b32  	%r1069, %r1069, %r685;
	ld.global.u32 	%r686, [%rd6+228];
	xor.b32  	%r1068, %r1068, %r686;
	ld.global.u32 	%r687, [%rd6+232];
	xor.b32  	%r1067, %r1067, %r687;
	ld.global.u32 	%r688, [%rd6+236];
	xor.b32  	%r1066, %r1066, %r688;
$L__BB0_29:
	and.b32  	%r690, %r603, 4096;
	setp.eq.s32 	%p16, %r690, 0;
	@%p16 bra 	$L__BB0_31;
	ld.global.u32 	%r691, [%rd6+240];
	xor.b32  	%r1070, %r1070, %r691;
	ld.global.u32 	%r692, [%rd6+244];
	xor.b32  	%r1069, %r1069, %r692;
	ld.global.u32 	%r693, [%rd6+248];
	xor.b32  	%r1068, %r1068, %r693;
	ld.global.u32 	%r694, [%rd6+252];
	xor.b32  	%r1067, %r1067, %r694;
	ld.global.u32 	%r695, [%rd6+256];
	xor.b32  	%r1066, %r1066, %r695;
$L__BB0_31:
	and.b32  	%r697, %r603, 8192;
	setp.eq.s32 	%p17, %r697, 0;
	@%p17 bra 	$L__BB0_33;
	ld.global.u32 	%r698, [%rd6+260];
	xor.b32  	%r1070, %r1070, %r698;
	ld.global.u32 	%r699, [%rd6+264];
	xor.b32  	%r1069, %r1069, %r699;
	ld.global.u32 	%r700, [%rd6+268];
	xor.b32  	%r1068, %r1068, %r700;
	ld.global.u32 	%r701, [%rd6+272];
	xor.b32  	%r1067, %r1067, %r701;
	ld.global.u32 	%r702, [%rd6+276];
	xor.b32  	%r1066, %r1066, %r702;
$L__BB0_33:
	and.b32  	%r704, %r603, 16384;
	setp.eq.s32 	%p18, %r704, 0;
	@%p18 bra 	$L__BB0_35;
	ld.global.u32 	%r705, [%rd6+280];
	xor.b32  	%r1070, %r1070, %r705;
	ld.global.u32 	%r706, [%rd6+284];
	xor.b32  	%r1069, %r1069, %r706;
	ld.global.u32 	%r707, [%rd6+288];
	xor.b32  	%r1068, %r1068, %r707;
	ld.global.u32 	%r708, [%rd6+292];
	xor.b32  	%r1067, %r1067, %r708;
	ld.global.u32 	%r709, [%rd6+296];
	xor.b32  	%r1066, %r1066, %r709;
$L__BB0_35:
	and.b32  	%r711, %r603, 32768;
	setp.eq.s32 	%p19, %r711, 0;
	@%p19 bra 	$L__BB0_37;
	ld.global.u32 	%r712, [%rd6+300];
	xor.b32  	%r1070, %r1070, %r712;
	ld.global.u32 	%r713, [%rd6+304];
	xor.b32  	%r1069, %r1069, %r713;
	ld.global.u32 	%r714, [%rd6+308];
	xor.b32  	%r1068, %r1068, %r714;
	ld.global.u32 	%r715, [%rd6+312];
	xor.b32  	%r1067, %r1067, %r715;
	ld.global.u32 	%r716, [%rd6+316];
	xor.b32  	%r1066, %r1066, %r716;
$L__BB0_37:
	add.s32 	%r1065, %r1065, 16;
	setp.ne.s32 	%p20, %r1065, 32;
	@%p20 bra 	$L__BB0_5;
	mad.lo.s32 	%r717, %r1059, -31, %r22;
	add.s32 	%r1059, %r717, 1;
	setp.ne.s32 	%p21, %r1059, 5;
	@%p21 bra 	$L__BB0_4;
	st.local.u32 	[%rd1+4], %r1070;
	st.local.v2.u32 	[%rd1+8], {%r1069, %r1068};
	st.local.v2.u32 	[%rd1+16], {%r1067, %r1066};
	setp.eq.s64 	%p22, %rd4, 1;
	@%p22 bra 	$L__BB0_114;
	mov.b32 	%r1066, 0;
	mov.u32 	%r1067, %r1066;
	mov.u32 	%r1068, %r1066;
	mov.u32 	%r1069, %r1066;
	mov.u32 	%r1070, %r1066;
	mov.u32 	%r1151, %r1066;
$L__BB0_41:
	mul.wide.u32 	%rd25, %r1151, 4;
	add.s64 	%rd26, %rd1, %rd25;
	ld.local.u32 	%r197, [%rd26+4];
	shl.b32 	%r198, %r1151, 5;
	mov.b32 	%r1157, 0;
$L__BB0_42:
	.pragma "nounroll";
	shr.u32 	%r720, %r197, %r1157;
	and.b32  	%r721, %r720, 1;
	setp.eq.b32 	%p23, %r721, 1;
	not.pred 	%p24, %p23;
	add.s32 	%r722, %r198, %r1157;
	mul.lo.s32 	%r723, %r722, 5;
	mul.wide.u32 	%rd27, %r723, 4;
	add.s64 	%rd7, %rd5, %rd27;
	@%p24 bra 	$L__BB0_44;
	ld.global.u32 	%r724, [%rd7];
	xor.b32  	%r1070, %r1070, %r724;
	ld.global.u32 	%r725, [%rd7+4];
	xor.b32  	%r1069, %r1069, %r725;
	ld.global.u32 	%r726, [%rd7+8];
	xor.b32  	%r1068, %r1068, %r726;
	ld.global.u32 	%r727, [%rd7+12];
	xor.b32  	%r1067, %r1067, %r727;
	ld.global.u32 	%r728, [%rd7+16];
	xor.b32  	%r1066, %r1066, %r728;
$L__BB0_44:
	and.b32  	%r730, %r720, 2;
	setp.eq.s32 	%p25, %r730, 0;
	@%p25 bra 	$L__BB0_46;
	ld.global.u32 	%r731, [%rd7+20];
	xor.b32  	%r1070, %r1070, %r731;
	ld.global.u32 	%r732, [%rd7+24];
	xor.b32  	%r1069, %r1069, %r732;
	ld.global.u32 	%r733, [%rd7+28];
	xor.b32  	%r1068, %r1068, %r733;
	ld.global.u32 	%r734, [%rd7+32];
	xor.b32  	%r1067, %r1067, %r734;
	ld.global.u32 	%r735, [%rd7+36];
	xor.b32  	%r1066, %r1066, %r735;
$L__BB0_46:
	and.b32  	%r737, %r720, 4;
	setp.eq.s32 	%p26, %r737, 0;
	@%p26 bra 	$L__BB0_48;
	ld.global.u32 	%r738, [%rd7+40];
	xor.b32  	%r1070, %r1070, %r738;
	ld.global.u32 	%r739, [%rd7+44];
	xor.b32  	%r1069, %r1069, %r739;
	ld.global.u32 	%r740, [%rd7+48];
	xor.b32  	%r1068, %r1068, %r740;
	ld.global.u32 	%r741, [%rd7+52];
	xor.b32  	%r1067, %r1067, %r741;
	ld.global.u32 	%r742, [%rd7+56];
	xor.b32  	%r1066, %r1066, %r742;
$L__BB0_48:
	and.b32  	%r744, %r720, 8;
	setp.eq.s32 	%p27, %r744, 0;
	@%p27 bra 	$L__BB0_50;
	ld.global.u32 	%r745, [%rd7+60];
	xor.b32  	%r1070, %r1070, %r745;
	ld.global.u32 	%r746, [%rd7+64];
	xor.b32  	%r1069, %r1069, %r746;
	ld.global.u32 	%r747, [%rd7+68];
	xor.b32  	%r1068, %r1068, %r747;
	ld.global.u32 	%r748, [%rd7+72];
	xor.b32  	%r1067, %r1067, %r748;
	ld.global.u32 	%r749, [%rd7+76];
	xor.b32  	%r1066, %r1066, %r749;
$L__BB0_50:
	and.b32  	%r751, %r720, 16;
	setp.eq.s32 	%p28, %r751, 0;
	@%p28 bra 	$L__BB0_52;
	ld.global.u32 	%r752, [%rd7+80];
	xor.b32  	%r1070, %r1070, %r752;
	ld.global.u32 	%r753, [%rd7+84];
	xor.b32  	%r1069, %r1069, %r753;
	ld.global.u32 	%r754, [%rd7+88];
	xor.b32  	%r1068, %r1068, %r754;
	ld.global.u32 	%r755, [%rd7+92];
	xor.b32  	%r1067, %r1067, %r755;
	ld.global.u32 	%r756, [%rd7+96];
	xor.b32  	%r1066, %r1066, %r756;
$L__BB0_52:
	and.b32  	%r758, %r720, 32;
	setp.eq.s32 	%p29, %r758, 0;
	@%p29 bra 	$L__BB0_54;
	ld.global.u32 	%r759, [%rd7+100];
	xor.b32  	%r1070, %r1070, %r759;
	ld.global.u32 	%r760, [%rd7+104];
	xor.b32  	%r1069, %r1069, %r760;
	ld.global.u32 	%r761, [%rd7+108];
	xor.b32  	%r1068, %r1068, %r761;
	ld.global.u32 	%r762, [%rd7+112];
	xor.b32  	%r1067, %r1067, %r762;
	ld.global.u32 	%r763, [%rd7+116];
	xor.b32  	%r1066, %r1066, %r763;
$L__BB0_54:
	and.b32  	%r765, %r720, 64;
	setp.eq.s32 	%p30, %r765, 0;
	@%p30 bra 	$L__BB0_56;
	ld.global.u32 	%r766, [%rd7+120];
	xor.b32  	%r1070, %r1070, %r766;
	ld.global.u32 	%r767, [%rd7+124];
	xor.b32  	%r1069, %r1069, %r767;
	ld.global.u32 	%r768, [%rd7+128];
	xor.b32  	%r1068, %r1068, %r768;
	ld.global.u32 	%r769, [%rd7+132];
	xor.b32  	%r1067, %r1067, %r769;
	ld.global.u32 	%r770, [%rd7+136];
	xor.b32  	%r1066, %r1066, %r770;
$L__BB0_56:
	and.b32  	%r772, %r720, 128;
	setp.eq.s32 	%p31, %r772, 0;
	@%p31 bra 	$L__BB0_58;
	ld.global.u32 	%r773, [%rd7+140];
	xor.b32  	%r1070, %r1070, %r773;
	ld.global.u32 	%r774, [%rd7+144];
	xor.b32  	%r1069, %r1069, %r774;
	ld.global.u32 	%r775, [%rd7+148];
	xor.b32  	%r1068, %r1068, %r775;
	ld.global.u32 	%r776, [%rd7+152];
	xor.b32  	%r1067, %r1067, %r776;
	ld.global.u32 	%r777, [%rd7+156];
	xor.b32  	%r1066, %r1066, %r777;
$L__BB0_58:
	and.b32  	%r779, %r720, 256;
	setp.eq.s32 	%p32, %r779, 0;
	@%p32 bra 	$L__BB0_60;
	ld.global.u32 	%r780, [%rd7+160];
	xor.b32  	%r1070, %r1070, %r780;
	ld.global.u32 	%r781, [%rd7+164];
	xor.b32  	%r1069, %r1069, %r781;
	ld.global.u32 	%r782, [%rd7+168];
	xor.b32  	%r1068, %r1068, %r782;
	ld.global.u32 	%r783, [%rd7+172];
	xor.b32  	%r1067, %r1067, %r783;
	ld.global.u32 	%r784, [%rd7+176];
	xor.b32  	%r1066, %r1066, %r784;
$L__BB0_60:
	and.b32  	%r786, %r720, 512;
	setp.eq.s32 	%p33, %r786, 0;
	@%p33 bra 	$L__BB0_62;
	ld.global.u32 	%r787, [%rd7+180];
	xor.b32  	%r1070, %r1070, %r787;
	ld.global.u32 	%r788, [%rd7+184];
	xor.b32  	%r1069, %r1069, %r788;
	ld.global.u32 	%r789, [%rd7+188];
	xor.b32  	%r1068, %r1068, %r789;
	ld.global.u32 	%r790, [%rd7+192];
	xor.b32  	%r1067, %r1067, %r790;
	ld.global.u32 	%r791, [%rd7+196];
	xor.b32  	%r1066, %r1066, %r791;
$L__BB0_62:
	and.b32  	%r793, %r720, 1024;
	setp.eq.s32 	%p34, %r793, 0;
	@%p34 bra 	$L__BB0_64;
	ld.global.u32 	%r794, [%rd7+200];
	xor.b32  	%r1070, %r1070, %r794;
	ld.global.u32 	%r795, [%rd7+204];
	xor.b32  	%r1069, %r1069, %r795;
	ld.global.u32 	%r796, [%rd7+208];
	xor.b32  	%r1068, %r1068, %r796;
	ld.global.u32 	%r797, [%rd7+212];
	xor.b32  	%r1067, %r1067, %r797;
	ld.global.u32 	%r798, [%rd7+216];
	xor.b32  	%r1066, %r1066, %r798;
$L__BB0_64:
	and.b32  	%r800, %r720, 2048;
	setp.eq.s32 	%p35, %r800, 0;
	@%p35 bra 	$L__BB0_66;
	ld.global.u32 	%r801, [%rd7+220];
	xor.b32  	%r1070, %r1070, %r801;
	ld.global.u32 	%r802, [%rd7+224];
	xor.b32  	%r1069, %r1069, %r802;
	ld.global.u32 	%r803, [%rd7+228];
	xor.b32  	%r1068, %r1068, %r803;
	ld.global.u32 	%r804, [%rd7+232];
	xor.b32  	%r1067, %r1067, %r804;
	ld.global.u32 	%r805, [%rd7+236];
	xor.b32  	%r1066, %r1066, %r805;
$L__BB0_66:
	and.b32  	%r807, %r720, 4096;
	setp.eq.s32 	%p36, %r807, 0;
	@%p36 bra 	$L__BB0_68;
	ld.global.u32 	%r808, [%rd7+240];
	xor.b32  	%r1070, %r1070, %r808;
	ld.global.u32 	%r809, [%rd7+244];
	xor.b32  	%r1069, %r1069, %r809;
	ld.global.u32 	%r810, [%rd7+248];
	xor.b32  	%r1068, %r1068, %r810;
	ld.global.u32 	%r811, [%rd7+252];
	xor.b32  	%r1067, %r1067, %r811;
	ld.global.u32 	%r812, [%rd7+256];
	xor.b32  	%r1066, %r1066, %r812;
$L__BB0_68:
	and.b32  	%r814, %r720, 8192;
	setp.eq.s32 	%p37, %r814, 0;
	@%p37 bra 	$L__BB0_70;
	ld.global.u32 	%r815, [%rd7+260];
	xor.b32  	%r1070, %r1070, %r815;
	ld.global.u32 	%r816, [%rd7+264];
	xor.b32  	%r1069, %r1069, %r816;
	ld.global.u32 	%r817, [%rd7+268];
	xor.b32  	%r1068, %r1068, %r817;
	ld.global.u32 	%r818, [%rd7+272];
	xor.b32  	%r1067, %r1067, %r818;
	ld.global.u32 	%r819, [%rd7+276];
	xor.b32  	%r1066, %r1066, %r819;
$L__BB0_70:
	and.b32  	%r821, %r720, 16384;
	setp.eq.s32 	%p38, %r821, 0;
	@%p38 bra 	$L__BB0_72;
	ld.global.u32 	%r822, [%rd7+280];
	xor.b32  	%r1070, %r1070, %r822;
	ld.global.u32 	%r823, [%rd7+284];
	xor.b32  	%r1069, %r1069, %r823;
	ld.global.u32 	%r824, [%rd7+288];
	xor.b32  	%r1068, %r1068, %r824;
	ld.global.u32 	%r825, [%rd7+292];
	xor.b32  	%r1067, %r1067, %r825;
	ld.global.u32 	%r826, [%rd7+296];
	xor.b32  	%r1066, %r1066, %r826;
$L__BB0_72:
	and.b32  	%r828, %r720, 32768;
	setp.eq.s32 	%p39, %r828, 0;
	@%p39 bra 	$L__BB0_74;
	ld.global.u32 	%r829, [%rd7+300];
	xor.b32  	%r1070, %r1070, %r829;
	ld.global.u32 	%r830, [%rd7+304];
	xor.b32  	%r1069, %r1069, %r830;
	ld.global.u32 	%r831, [%rd7+308];
	xor.b32  	%r1068, %r1068, %r831;
	ld.global.u32 	%r832, [%rd7+312];
	xor.b32  	%r1067, %r1067, %r832;
	ld.global.u32 	%r833, [%rd7+316];
	xor.b32  	%r1066, %r1066, %r833;
$L__BB0_74:
	add.s32 	%r1157, %r1157, 16;
	setp.ne.s32 	%p40, %r1157, 32;
	@%p40 bra 	$L__BB0_42;
	mad.lo.s32 	%r834, %r1151, -31, %r198;
	add.s32 	%r1151, %r834, 1;
	setp.ne.s32 	%p41, %r1151, 5;
	@%p41 bra 	$L__BB0_41;
	st.local.u32 	[%rd1+4], %r1070;
	st.local.v2.u32 	[%rd1+8], {%r1069, %r1068};
	st.local.v2.u32 	[%rd1+16], {%r1067, %r1066};
	setp.ne.s64 	%p42, %rd4, 3;
	@%p42 bra 	$L__BB0_114;
	mov.b32 	%r1066, 0;
	mov.u32 	%r1067, %r1066;
	mov.u32 	%r1068, %r1066;
	mov.u32 	%r1069, %r1066;
	mov.u32 	%r1070, %r1066;
	mov.u32 	%r1243, %r1066;
$L__BB0_78:
	mul.wide.u32 	%rd28, %r1243, 4;
	add.s64 	%rd29, %rd1, %rd28;
	ld.local.u32 	%r373, [%rd29+4];
	shl.b32 	%r374, %r1243, 5;
	mov.b32 	%r1249, 0;
$L__BB0_79:
	.pragma "nounroll";
	shr.u32 	%r837, %r373, %r1249;
	and.b32  	%r838, %r837, 1;
	setp.eq.b32 	%p43, %r838, 1;
	not.pred 	%p44, %p43;
	add.s32 	%r839, %r374, %r1249;
	mul.lo.s32 	%r840, %r839, 5;
	mul.wide.u32 	%rd30, %r840, 4;
	add.s64 	%rd8, %rd5, %rd30;
	@%p44 bra 	$L__BB0_81;
	ld.global.u32 	%r841, [%rd8];
	xor.b32  	%r1070, %r1070, %r841;
	ld.global.u32 	%r842, [%rd8+4];
	xor.b32  	%r1069, %r1069, %r842;
	ld.global.u32 	%r843, [%rd8+8];
	xor.b32  	%r1068, %r1068, %r843;
	ld.global.u32 	%r844, [%rd8+12];
	xor.b32  	%r1067, %r1067, %r844;
	ld.global.u32 	%r845, [%rd8+16];
	xor.b32  	%r1066, %r1066, %r845;
$L__BB0_81:
	and.b32  	%r847, %r837, 2;
	setp.eq.s32 	%p45, %r847, 0;
	@%p45 bra 	$L__BB0_83;
	ld.global.u32 	%r848, [%rd8+20];
	xor.b32  	%r1070, %r1070, %r848;
	ld.global.u32 	%r849, [%rd8+24];
	xor.b32  	%r1069, %r1069, %r849;
	ld.global.u32 	%r850, [%rd8+28];
	xor.b32  	%r1068, %r1068, %r850;
	ld.global.u32 	%r851, [%rd8+32];
	xor.b32  	%r1067, %r1067, %r851;
	ld.global.u32 	%r852, [%rd8+36];
	xor.b32  	%r1066, %r1066, %r852;
$L__BB0_83:
	and.b32  	%r854, %r837, 4;
	setp.eq.s32 	%p46, %r854, 0;
	@%p46 bra 	$L__BB0_85;
	ld.global.u32 	%r855, [%rd8+40];
	xor.b32  	%r1070, %r1070, %r855;
	ld.global.u32 	%r856, [%rd8+44];
	xor.b32  	%r1069, %r1069, %r856;
	ld.global.u32 	%r857, [%rd8+48];
	xor.b32  	%r1068, %r1068, %r857;
	ld.global.u32 	%r858, [%rd8+52];
	xor.b32  	%r1067, %r1067, %r858;
	ld.global.u32 	%r859, [%rd8+56];
	xor.b32  	%r1066, %r1066, %r859;
$L__BB0_85:
	and.b32  	%r861, %r837, 8;
	setp.eq.s32 	%p47, %r861, 0;
	@%p47 bra 	$L__BB0_87;
	ld.global.u32 	%r862, [%rd8+60];
	xor.b32  	%r1070, %r1070, %r862;
	ld.global.u32 	%r863, [%rd8+64];
	xor.b32  	%r1069, %r1069, %r863;
	ld.global.u32 	%r864, [%rd8+68];
	xor.b32  	%r1068, %r1068, %r864;
	ld.global.u32 	%r865, [%rd8+72];
	xor.b32  	%r1067, %r1067, %r865;
	ld.global.u32 	%r866, [%rd8+76];
	xor.b32  	%r1066, %r1066, %r866;
$L__BB0_87:
	and.b32  	%r868, %r837, 16;
	setp.eq.s32 	%p48, %r868, 0;
	@%p48 bra 	$L__BB0_89;
	ld.global.u32 	%r869, [%rd8+80];
	xor.b32  	%r1070, %r1070, %r869;
	ld.global.u32 	%r870, [%rd8+84];
	xor.b32  	%r1069, %r1069, %r870;
	ld.global.u32 	%r871, [%rd8+88];
	xor.b32  	%r1068, %r1068, %r871;
	ld.global.u32 	%r872, [%rd8+92];
	xor.b32  	%r1067, %r1067, %r872;
	ld.global.u32 	%r873, [%rd8+96];
	xor.b32  	%r1066, %r1066, %r873;
$L__BB0_89:
	and.b32  	%r875, %r837, 32;
	setp.eq.s32 	%p49, %r875, 0;
	@%p49 bra 	$L__BB0_91;
	ld.global.u32 	%r876, [%rd8+100];
	xor.b32  	%r1070, %r1070, %r876;
	ld.global.u32 	%r877, [%rd8+104];
	xor.b32  	%r1069, %r1069, %r877;
	ld.global.u32 	%r878, [%rd8+108];
	xor.b32  	%r1068, %r1068, %r878;
	ld.global.u32 	%r879, [%rd8+112];
	xor.b32  	%r1067, %r1067, %r879;
	ld.global.u32 	%r880, [%rd8+116];
	xor.b32  	%r1066, %r1066, %r880;
$L__BB0_91:
	and.b32  	%r882, %r837, 64;
	setp.eq.s32 	%p50, %r882, 0;
	@%p50 bra 	$L__BB0_93;
	ld.global.u32 	%r883, [%rd8+120];
	xor.b32  	%r1070, %r1070, %r883;
	ld.global.u32 	%r884, [%rd8+124];
	xor.b32  	%r1069, %r1069, %r884;
	ld.global.u32 	%r885, [%rd8+128];
	xor.b32  	%r1068, %r1068, %r885;
	ld.global.u32 	%r886, [%rd8+132];
	xor.b32  	%r1067, %r1067, %r886;
	ld.global.u32 	%r887, [%rd8+136];
	xor.b32  	%r1066, %r1066, %r887;
$L__BB0_93:
	and.b32  	%r889, %r837, 128;
	setp.eq.s32 	%p51, %r889, 0;
	@%p51 bra 	$L__BB0_95;
	ld.global.u32 	%r890, [%rd8+140];
	xor.b32  	%r1070, %r1070, %r890;
	ld.global.u32 	%r891, [%rd8+144];
	xor.b32  	%r1069, %r1069, %r891;
	ld.global.u32 	%r892, [%rd8+148];
	xor.b32  	%r1068, %r1068, %r892;
	ld.global.u32 	%r893, [%rd8+152];
	xor.b32  	%r1067, %r1067, %r893;
	ld.global.u32 	%r894, [%rd8+156];
	xor.b32  	%r1066, %r1066, %r894;
$L__BB0_95:
	and.b32  	%r896, %r837, 256;
	setp.eq.s32 	%p52, %r896, 0;
	@%p52 bra 	$L__BB0_97;
	ld.global.u32 	%r897, [%rd8+160];
	xor.b32  	%r1070, %r1070, %r897;
	ld.global.u32 	%r898, [%rd8+164];
	xor.b32  	%r1069, %r1069, %r898;
	ld.global.u32 	%r899, [%rd8+168];
	xor.b32  	%r1068, %r1068, %r899;
	ld.global.u32 	%r900, [%rd8+172];
	xor.b32  	%r1067, %r1067, %r900;
	ld.global.u32 	%r901, [%rd8+176];
	xor.b32  	%r1066, %r1066, %r901;
$L__BB0_97:
	and.b32  	%r903, %r837, 512;
	setp.eq.s32 	%p53, %r903, 0;
	@%p53 bra 	$L__BB0_99;
	ld.global.u32 	%r904, [%rd8+180];
	xor.b32  	%r1070, %r1070, %r904;
	ld.global.u32 	%r905, [%rd8+184];
	xor.b32  	%r1069, %r1069, %r905;
	ld.global.u32 	%r906, [%rd8+188];
	xor.b32  	%r1068, %r1068, %r906;
	ld.global.u32 	%r907, [%rd8+192];
	xor.b32  	%r1067, %r1067, %r907;
	ld.global.u32 	%r908, [%rd8+196];
	xor.b32  	%r1066, %r1066, %r908;
$L__BB0_99:
	and.b32  	%r910, %r837, 1024;
	setp.eq.s32 	%p54, %r910, 0;
	@%p54 bra 	$L__BB0_101;
	ld.global.u32 	%r911, [%rd8+200];
	xor.b32  	%r1070, %r1070, %r911;
	ld.global.u32 	%r912, [%rd8+204];
	xor.b32  	%r1069, %r1069, %r912;
	ld.global.u32 	%r913, [%rd8+208];
	xor.b32  	%r1068, %r1068, %r913;
	ld.global.u32 	%r914, [%rd8+212];
	xor.b32  	%r1067, %r1067, %r914;
	ld.global.u32 	%r915, [%rd8+216];
	xor.b32  	%r1066, %r1066, %r915;
$L__BB0_101:
	and.b32  	%r917, %r837, 2048;
	setp.eq.s32 	%p55, %r917, 0;
	@%p55 bra 	$L__BB0_103;
	ld.global.u32 	%r918, [%rd8+220];
	xor.b32  	%r1070, %r1070, %r918;
	ld.global.u32 	%r919, [%rd8+224];
	xor.b32  	%r1069, %r1069, %r919;
	ld.global.u32 	%r920, [%rd8+228];
	xor.b32  	%r1068, %r1068, %r920;
	ld.global.u32 	%r921, [%rd8+232];
	xor.b32  	%r1067, %r1067, %r921;
	ld.global.u32 	%r922, [%rd8+236];
	xor.b32  	%r1066, %r1066, %r922;
$L__BB0_103:
	and.b32  	%r924, %r837, 4096;
	setp.eq.s32 	%p56, %r924, 0;
	@%p56 bra 	$L__BB0_105;
	ld.global.u32 	%r925, [%rd8+240];
	xor.b32  	%r1070, %r1070, %r925;
	ld.global.u32 	%r926, [%rd8+244];
	xor.b32  	%r1069, %r1069, %r926;
	ld.global.u32 	%r927, [%rd8+248];
	xor.b32  	%r1068, %r1068, %r927;
	ld.global.u32 	%r928, [%rd8+252];
	xor.b32  	%r1067, %r1067, %r928;
	ld.global.u32 	%r929, [%rd8+256];
	xor.b32  	%r1066, %r1066, %r929;
$L__BB0_105:
	and.b32  	%r931, %r837, 8192;
	setp.eq.s32 	%p57, %r931, 0;
	@%p57 bra 	$L__BB0_107;
	ld.global.u32 	%r932, [%rd8+260];
	xor.b32  	%r1070, %r1070, %r932;
	ld.global.u32 	%r933, [%rd8+264];
	xor.b32  	%r1069, %r1069, %r933;
	ld.global.u32 	%r934, [%rd8+268];
	xor.b32  	%r1068, %r1068, %r934;
	ld.global.u32 	%r935, [%rd8+272];
	xor.b32  	%r1067, %r1067, %r935;
	ld.global.u32 	%r936, [%rd8+276];
	xor.b32  	%r1066, %r1066, %r936;
$L__BB0_107:
	and.b32  	%r938, %r837, 16384;
	setp.eq.s32 	%p58, %r938, 0;
	@%p58 bra 	$L__BB0_109;
	ld.global.u32 	%r939, [%rd8+280];
	xor.b32  	%r1070, %r1070, %r939;
	ld.global.u32 	%r940, [%rd8+284];
	xor.b32  	%r1069, %r1069, %r940;
	ld.global.u32 	%r941, [%rd8+288];
	xor.b32  	%r1068, %r1068, %r941;
	ld.global.u32 	%r942, [%rd8+292];
	xor.b32  	%r1067, %r1067, %r942;
	ld.global.u32 	%r943, [%rd8+296];
	xor.b32  	%r1066, %r1066, %r943;
$L__BB0_109:
	and.b32  	%r945, %r837, 32768;
	setp.eq.s32 	%p59, %r945, 0;
	@%p59 bra 	$L__BB0_111;
	ld.global.u32 	%r946, [%rd8+300];
	xor.b32  	%r1070, %r1070, %r946;
	ld.global.u32 	%r947, [%rd8+304];
	xor.b32  	%r1069, %r1069, %r947;
	ld.global.u32 	%r948, [%rd8+308];
	xor.b32  	%r1068, %r1068, %r948;
	ld.global.u32 	%r949, [%rd8+312];
	xor.b32  	%r1067, %r1067, %r949;
	ld.global.u32 	%r950, [%rd8+316];
	xor.b32  	%r1066, %r1066, %r950;
$L__BB0_111:
	add.s32 	%r1249, %r1249, 16;
	setp.ne.s32 	%p60, %r1249, 32;
	@%p60 bra 	$L__BB0_79;
	mad.lo.s32 	%r951, %r1243, -31, %r374;
	add.s32 	%r1243, %r951, 1;
	setp.ne.s32 	%p61, %r1243, 5;
	@%p61 bra 	$L__BB0_78;
	st.local.u32 	[%rd1+4], %r1070;
	st.local.v2.u32 	[%rd1+8], {%r1069, %r1068};
	st.local.v2.u32 	[%rd1+16], {%r1067, %r1066};
$L__BB0_114:
	shr.u64 	%rd34, %rd3, 2;
	add.s32 	%r1053, %r1053, 1;
	setp.gt.u64 	%p62, %rd3, 3;
	@%p62 bra 	$L__BB0_2;
$L__BB0_115:
	cvt.s64.s32 	%rd10, %r590;
	setp.eq.s32 	%p63, %r590, 0;
	mov.f32 	%f37, 0f00000000;
	@%p63 bra 	$L__BB0_123;
	setp.lt.u32 	%p64, %r590, 4;
	mov.b32 	%r1362, 0;
	@%p64 bra 	$L__BB0_119;
	and.b64  	%rd35, %rd10, -4;
	mul.lo.s32 	%r955, %r2, 1703105765;
	sub.s32 	%r956, %r1, %r955;
	add.s32 	%r1340, %r956, 9514737;
	mov.b32 	%r1362, 0;
$L__BB0_118:
	mov.u32 	%r1348, %r1340;
	shr.u32 	%r957, %r1070, 2;
	xor.b32  	%r958, %r957, %r1070;
	shl.b32 	%r959, %r1066, 4;
	shl.b32 	%r960, %r958, 1;
	xor.b32  	%r961, %r960, %r959;
	xor.b32  	%r962, %r961, %r958;
	xor.b32  	%r963, %r962, %r1066;
	add.s32 	%r964, %r1348, -2899496;
	add.s32 	%r965, %r964, %r963;
	add.s32 	%r966, %r965, 362437;
	cvt.rn.f32.u32 	%f4, %r966;
	fma.rn.f32 	%f5, %f4, 0f2F800000, 0f2F000000;
	shr.u32 	%r967, %r1069, 2;
	xor.b32  	%r968, %r967, %r1069;
	shl.b32 	%r969, %r963, 4;
	shl.b32 	%r970, %r968, 1;
	xor.b32  	%r971, %r970, %r969;
	xor.b32  	%r972, %r971, %r968;
	xor.b32  	%r973, %r972, %r963;
	add.s32 	%r974, %r964, %r973;
	add.s32 	%r975, %r974, 724874;
	cvt.rn.f32.u32 	%f6, %r975;
	fma.rn.f32 	%f7, %f6, 0f2F800000, 0f2F000000;
	mul.f32 	%f8, %f7, %f7;
	fma.rn.f32 	%f9, %f5, %f5, %f8;
	setp.le.f32 	%p65, %f9, 0f3F800000;
	selp.u32 	%r976, 1, 0, %p65;
	add.s32 	%r977, %r1362, %r976;
	shr.u32 	%r978, %r1068, 2;
	xor.b32  	%r979, %r978, %r1068;
	shl.b32 	%r980, %r973, 4;
	shl.b32 	%r981, %r979, 1;
	xor.b32  	%r982, %r981, %r980;
	xor.b32  	%r983, %r982, %r979;
	xor.b32  	%r984, %r983, %r973;
	add.s32 	%r985, %r964, %r984;
	add.s32 	%r986, %r985, 1087311;
	cvt.rn.f32.u32 	%f10, %r986;
	fma.rn.f32 	%f11, %f10, 0f2F800000, 0f2F000000;
	shr.u32 	%r987, %r1067, 2;
	xor.b32  	%r988, %r987, %r1067;
	shl.b32 	%r989, %r984, 4;
	shl.b32 	%r990, %r988, 1;
	xor.b32  	%r991, %r990, %r989;
	xor.b32  	%r992, %r991, %r988;
	xor.b32  	%r1070, %r992, %r984;
	add.s32 	%r993, %r964, %r1070;
	add.s32 	%r994, %r993, 1449748;
	cvt.rn.f32.u32 	%f12, %r994;
	fma.rn.f32 	%f13, %f12, 0f2F800000, 0f2F000000;
	mul.f32 	%f14, %f13, %f13;
	fma.rn.f32 	%f15, %f11, %f11, %f14;
	setp.le.f32 	%p66, %f15, 0f3F800000;
	selp.u32 	%r995, 1, 0, %p66;
	add.s32 	%r996, %r977, %r995;
	shr.u32 	%r997, %r1066, 2;
	xor.b32  	%r998, %r997, %r1066;
	shl.b32 	%r999, %r1070, 4;
	shl.b32 	%r1000, %r998, 1;
	xor.b32  	%r1001, %r1000, %r999;
	xor.b32  	%r1002, %r1001, %r998;
	xor.b32  	%r1069, %r1002, %r1070;
	add.s32 	%r1003, %r964, %r1069;
	add.s32 	%r1004, %r1003, 1812185;
	cvt.rn.f32.u32 	%f16, %r1004;
	fma.rn.f32 	%f17, %f16, 0f2F800000, 0f2F000000;
	shr.u32 	%r1005, %r963, 2;
	xor.b32  	%r1006, %r1005, %r963;
	shl.b32 	%r1007, %r1069, 4;
	shl.b32 	%r1008, %r1006, 1;
	xor.b32  	%r1009, %r1008, %r1007;
	xor.b32  	%r1010, %r1009, %r1006;
	xor.b32  	%r1068, %r1010, %r1069;
	add.s32 	%r1011, %r964, %r1068;
	add.s32 	%r1012, %r1011, 2174622;
	cvt.rn.f32.u32 	%f18, %r1012;
	fma.rn.f32 	%f19, %f18, 0f2F800000, 0f2F000000;
	mul.f32 	%f20, %f19, %f19;
	fma.rn.f32 	%f21, %f17, %f17, %f20;
	setp.le.f32 	%p67, %f21, 0f3F800000;
	selp.u32 	%r1013, 1, 0, %p67;
	add.s32 	%r1014, %r996, %r1013;
	shr.u32 	%r1015, %r973, 2;
	xor.b32  	%r1016, %r1015, %r973;
	shl.b32 	%r1017, %r1068, 4;
	shl.b32 	%r1018, %r1016, 1;
	xor.b32  	%r1019, %r1018, %r1017;
	xor.b32  	%r1020, %r1019, %r1016;
	xor.b32  	%r1067, %r1020, %r1068;
	add.s32 	%r1021, %r964, %r1067;
	add.s32 	%r1022, %r1021, 2537059;
	cvt.rn.f32.u32 	%f22, %r1022;
	fma.rn.f32 	%f23, %f22, 0f2F800000, 0f2F000000;
	shr.u32 	%r1023, %r984, 2;
	xor.b32  	%r1024, %r1023, %r984;
	shl.b32 	%r1025, %r1067, 4;
	shl.b32 	%r1026, %r1024, 1;
	xor.b32  	%r1027, %r1026, %r1025;
	xor.b32  	%r1028, %r1027, %r1024;
	xor.b32  	%r1066, %r1028, %r1067;
	add.s32 	%r1029, %r1066, %r1348;
	cvt.rn.f32.u32 	%f24, %r1029;
	fma.rn.f32 	%f25, %f24, 0f2F800000, 0f2F000000;
	mul.f32 	%f26, %f25, %f25;
	fma.rn.f32 	%f27, %f23, %f23, %f26;
	setp.le.f32 	%p68, %f27, 0f3F800000;
	selp.u32 	%r1030, 1, 0, %p68;
	add.s32 	%r1362, %r1014, %r1030;
	add.s32 	%r1340, %r1348, 2899496;
	add.s64 	%rd35, %rd35, -4;
	setp.ne.s64 	%p69, %rd35, 0;
	@%p69 bra 	$L__BB0_118;
$L__BB0_119:
	and.b32  	%r1031, %r590, 3;
	setp.eq.s32 	%p70, %r1031, 0;
	@%p70 bra 	$L__BB0_122;
	add.s32 	%r1355, %r1348, 724874;
	and.b64  	%rd36, %rd10, 3;
$L__BB0_121:
	.pragma "nounroll";
	mov.u32 	%r581, %r1068;
	mov.u32 	%r580, %r1067;
	mov.u32 	%r1068, %r1066;
	shr.u32 	%r1032, %r1070, 2;
	xor.b32  	%r1033, %r1032, %r1070;
	shl.b32 	%r1034, %r1068, 4;
	shl.b32 	%r1035, %r1033, 1;
	xor.b32  	%r1036, %r1035, %r1034;
	xor.b32  	%r1037, %r1036, %r1033;
	xor.b32  	%r1067, %r1037, %r1068;
	add.s32 	%r1038, %r1355, %r1067;
	add.s32 	%r1039, %r1038, -362437;
	cvt.rn.f32.u32 	%f28, %r1039;
	fma.rn.f32 	%f29, %f28, 0f2F800000, 0f2F000000;
	shr.u32 	%r1040, %r1069, 2;
	xor.b32  	%r1041, %r1040, %r1069;
	shl.b32 	%r1042, %r1067, 4;
	shl.b32 	%r1043, %r1041, 1;
	xor.b32  	%r1044, %r1043, %r1042;
	xor.b32  	%r1045, %r1044, %r1041;
	xor.b32  	%r1066, %r1045, %r1067;
	add.s32 	%r1046, %r1355, %r1066;
	cvt.rn.f32.u32 	%f30, %r1046;
	fma.rn.f32 	%f31, %f30, 0f2F800000, 0f2F000000;
	mul.f32 	%f32, %f31, %f31;
	fma.rn.f32 	%f33, %f29, %f29, %f32;
	setp.le.f32 	%p71, %f33, 0f3F800000;
	selp.u32 	%r1047, 1, 0, %p71;
	add.s32 	%r1362, %r1362, %r1047;
	add.s32 	%r1355, %r1355, 724874;
	add.s64 	%rd36, %rd36, -1;
	setp.ne.s64 	%p72, %rd36, 0;
	mov.u32 	%r1069, %r580;
	mov.u32 	%r1070, %r581;
	@%p72 bra 	$L__BB0_121;
$L__BB0_122:
	cvt.rn.f32.u32 	%f37, %r1362;
$L__BB0_123:
	cvta.to.global.u64 	%rd31, %rd17;
	cvt.rn.f32.s32 	%f34, %r590;
	div.rn.f32 	%f35, %f37, %f34;
	mul.f32 	%f36, %f35, 0f40800000;
	shl.b64 	%rd32, %rd2, 2;
	add.s64 	%rd33, %rd31, %rd32;
	st.global.f32 	[%rd33], %f36;
	ret;

}


// ===== COMPILED SASS (sm_100) =====

	.target	sm_100

	.elftype	@"ET_EXEC"


//--------------------- .note.nv.tkinfo           --------------------------
	.section	.note.nv.tkinfo,"",@"SHT_NOTE"
	.sectionflags	@"SHF_NOTE_NV_TKINFO"
	.tkinfo
        /*0018*/ 	.word	0x00000002
        /*0030*/ 	.string	""
        /*0030*/ 	.string	"ptxas"
        /*0030*/ 	.string	"Cuda compilation tools, release 13.0, V13.0.88"
        /*0030*/ 	.string	"Build cuda_13.0.r13.0/compiler.36424714_0"
        /*0030*/ 	.string	"-arch sm_100 -m 64 "



//--------------------- .note.nv.cuinfo           --------------------------
	.section	.note.nv.cuinfo,"",@"SHT_NOTE"
	.sectionflags	@"SHF_NOTE_NV_CUINFO"
        /*0018*/ 	.short	0x0002
        /*001a*/ 	.short	0x0064
        /*001c*/ 	.short	0x0082
	.zero		2


//--------------------- .nv.info                  --------------------------
	.section	.nv.info,"",@"SHT_CUDA_INFO"
	.align	4


	//----- nvinfo : EIATTR_REGCOUNT
	.align		4
        /*0000*/ 	.byte	0x04, 0x2f
        /*0002*/ 	.short	(.L_10 - .L_9)
	.align		4
.L_9:
        /*0004*/ 	.word	index@(_Z10compute_piiPfm)
        /*0008*/ 	.word	0x0000001f


	//----- nvinfo : EIATTR_FRAME_SIZE
	.align		4
.L_10:
        /*000c*/ 	.byte	0x04, 0x11
        /*000e*/ 	.short	(.L_12 - .L_11)
	.align		4
.L_11:
        /*0010*/ 	.word	index@($__internal_0_$__cuda_sm3x_div_rn_noftz_f32_slowpath)
        /*0014*/ 	.word	0x00000030


	//----- nvinfo : EIATTR_FRAME_SIZE
	.align		4
.L_12:
        /*0018*/ 	.byte	0x04, 0x11
        /*001a*/ 	.short	(.L_14 - .L_13)
	.align		4
.L_13:
        /*001c*/ 	.word	index@(_Z10compute_piiPfm)
        /*0020*/ 	.word	0x00000030


	//----- nvinfo : EIATTR_MIN_STACK_SIZE
	.align		4
.L_14:
        /*0024*/ 	.byte	0x04, 0x12
        /*0026*/ 	.short	(.L_16 - .L_15)
	.align		4
.L_15:
        /*0028*/ 	.word	index@(_Z10compute_piiPfm)
        /*002c*/ 	.word	0x00000030
.L_16:


//--------------------- .nv.compat                --------------------------
	.section	.nv.compat,"",@"SHT_CUDA_COMPAT_INFO"
	.align	4
        /*0000*/ 	.byte	0x02, 0x09, 0x00, 0x00, 0x02, 0x02, 0x01, 0x00, 0x02, 0x05, 0x05, 0x00, 0x03, 0x07, 0x01, 0x01
        /*0010*/ 	.byte	0x02, 0x03, 0x00, 0x00, 0x02, 0x06, 0x01, 0x00, 0x04, 0x0b, 0x08, 0x00, 0x01, 0x00, 0x00, 0x00
        /*0020*/ 	.byte	0x00, 0x00, 0x00, 0x00


//--------------------- .nv.info._Z10compute_piiPfm --------------------------
	.section	.nv.info._Z10compute_piiPfm,"",@"SHT_CUDA_INFO"
	.sectionflags	@""
	.align	4


	//----- nvinfo : EIATTR_CUDA_API_VERSION
	.align		4
        /*0000*/ 	.byte	0x04, 0x37
        /*0002*/ 	.short	(.L_18 - .L_17)
.L_17:
        /*0004*/ 	.word	0x00000082


	//----- nvinfo : EIATTR_KPARAM_INFO
	.align		4
.L_18:
        /*0008*/ 	.byte	0x04, 0x17
        /*000a*/ 	.short	(.L_20 - .L_19)
.L_19:
        /*000c*/ 	.word	0x00000000
        /*0010*/ 	.short	0x0002
        /*0012*/ 	.short	0x0010
        /*0014*/ 	.byte	0x00, 0xf0, 0x21, 0x00


	//----- nvinfo : EIATTR_KPARAM_INFO
	.align		4
.L_20:
        /*0018*/ 	.byte	0x04, 0x17
        /*001a*/ 	.short	(.L_22 - .L_21)
.L_21:
        /*001c*/ 	.word	0x00000000
        /*0020*/ 	.short	0x0001
        /*0022*/ 	.short	0x0008
        /*0024*/ 	.byte	0x00, 0xf5, 0x21, 0x00


	//----- nvinfo : EIATTR_KPARAM_INFO
	.align		4
.L_22:
        /*0028*/ 	.byte	0x04, 0x17
        /*002a*/ 	.short	(.L_24 - .L_23)
.L_23:
        /*002c*/ 	.word	0x00000000
        /*0030*/ 	.short	0x0000
        /*0032*/ 	.short	0x0000
        /*0034*/ 	.byte	0x00, 0xf0, 0x11, 0x00


	//----- nvinfo : EIATTR_SPARSE_MMA_MASK
	.align		4
.L_24:
        /*0038*/ 	.byte	0x03, 0x50
        /*003a*/ 	.short	0x0000


	//----- nvinfo : EIATTR_MAXREG_COUNT
	.align		4
        /*003c*/ 	.byte	0x03, 0x1b
        /*003e*/ 	.short	0x00ff


	//----- nvinfo : EIATTR_MERCURY_ISA_VERSION
	.align		4
        /*0040*/ 	.byte	0x03, 0x5f
        /*0042*/ 	.short	0x0101


	//----- nvinfo : EIATTR_VRC_CTA_INIT_COUNT
	.align		4
        /*0044*/ 	.byte	0x02, 0x4a
	.zero		1
	.zero		1


	//----- nvinfo : EIATTR_EXIT_INSTR_OFFSETS
	.align		4
        /*0048*/ 	.byte	0x04, 0x1c
        /*004a*/ 	.short	(.L_26 - .L_25)


	//   ....[0]....
.L_25:
        /*004c*/ 	.word	0x00003210


	//----- nvinfo : EIATTR_CRS_STACK_SIZE
	.align		4
.L_26:
        /*0050*/ 	.byte	0x04, 0x1e
        /*0052*/ 	.short	(.L_28 - .L_27)
.L_27:
        /*0054*/ 	.word	0x00000000


	//----- nvinfo : EIATTR_CBANK_PARAM_SIZE
	.align		4
.L_28:
        /*0058*/ 	.byte	0x03, 0x19
        /*005a*/ 	.short	0x0018


	//----- nvinfo : EIATTR_PARAM_CBANK
	.align		4
        /*005c*/ 	.byte	0x04, 0x0a
        /*005e*/ 	.short	(.L_30 - .L_29)
	.align		4
.L_29:
        /*0060*/ 	.word	index@(.nv.constant0._Z10compute_piiPfm)
        /*0064*/ 	.short	0x0380
        /*0066*/ 	.short	0x0018


	//----- nvinfo : EIATTR_SW_WAR
	.align		4
.L_30:
        /*0068*/ 	.byte	0x04, 0x36
        /*006a*/ 	.short	(.L_32 - .L_31)
.L_31:
        /*006c*/ 	.word	0x00000008
.L_32:


//--------------------- .nv.callgraph             --------------------------
	.section	.nv.callgraph,"",@"SHT_CUDA_CALLGRAPH"
	.align	4
	.sectionentsize	8
	.align		4
        /*0000*/ 	.word	0x00000000
	.align		4
        /*0004*/ 	.word	0xffffffff
	.align		4
        /*0008*/ 	.word	0x00000000
	.align		4
        /*000c*/ 	.word	0xfffffffe
	.align		4
        /*0010*/ 	.word	0x00000000
	.align		4
        /*0014*/ 	.word	0xfffffffd
	.align		4
        /*0018*/ 	.word	0x00000000
	.align		4
        /*001c*/ 	.word	0xfffffffc


//--------------------- .nv.constant4             --------------------------
	.section	.nv.constant4,"a",@progbits
	.align	8
	.align		8
.nv.constant4:
        /*0000*/ 	.dword	precalc_xorwow_matrix
	.align		8
        /*0008*/ 	.dword	precalc_xorwow_offset_matrix
	.align		8
        /*0010*/ 	.dword	mrg32k3aM1
	.align		8
        /*0018*/ 	.dword	mrg32k3aM2
	.align		8
        /*0020*/ 	.dword	mrg32k3aM1SubSeq
	.align		8
        /*0028*/ 	.dword	mrg32k3aM2SubSeq
	.align		8
        /*0030*/ 	.dword	mrg32k3aM1Seq
	.align		8
        /*0038*/ 	.dword	mrg32k3aM2Seq


//--------------------- .nv.constant3             --------------------------
	.section	.nv.constant3,"a",@progbits
	.align	8
.nv.constant3:
	.type		__cr_lgamma_table,@object
	.size		__cr_lgamma_table,(.L_8 - __cr_lgamma_table)
__cr_lgamma_table:
        /*0000*/ 	.byte	0x00, 0x00, 0x00, 0x00, 0x00, 0x00, 0x00, 0x00, 0x00, 0x00, 0x00, 0x00, 0x00, 0x00, 0x00, 0x00
        /*0010*/ 	.byte	0xef, 0x39, 0xfa, 0xfe, 0x42, 0x2e, 0xe6, 0x3f, 0x02, 0x20, 0x2a, 0xfa, 0x0b, 0xab, 0xfc, 0x3f
        /*0020*/ 	.byte	0xf9, 0x2c, 0x92, 0x7c, 0xa7, 0x6c, 0x09, 0x40, 0xc9, 0x79, 0x44, 0x3c, 0x64, 0x26, 0x13, 0x40
        /*0030*/ 	.byte	0xca, 0x01, 0xcf, 0x3a, 0x27, 0x51, 0x1a, 0x40, 0x30, 0xcc, 0x2d, 0xf3, 0xe1, 0x0c, 0x21, 0x40
        /*0040*/ 	.byte	0x0d, 0xb7, 0xfc, 0x82, 0x8e, 0x35, 0x25, 0x40
.L_8:


//--------------------- .text._Z10compute_piiPfm  --------------------------
	.section	.text._Z10compute_piiPfm,"ax",@progbits
	.align	128
        .global         _Z10compute_piiPfm
        .type           _Z10compute_piiPfm,@function
        .size           _Z10compute_piiPfm,(.L_x_30 - _Z10compute_piiPfm)
        .other          _Z10compute_piiPfm,@"STO_CUDA_ENTRY STV_DEFAULT"
_Z10compute_piiPfm:
.text._Z10compute_piiPfm:
[----:B------:R-:W0:Y:S08]  /*0000*/  LDC R1, c[0x0][0x37c] ;  /* 0x0000df00ff017b82 */ /* 0x000e300000000800 */
[----:B------:R-:W1:Y:S01]  /*0010*/  LDC.64 R2, c[0x0][0x390] ;  /* 0x0000e400ff027b82 */ /* 0x000e620000000a00 */
[----:B------:R-:W2:Y:S01]  /*0020*/  S2R R8, SR_TID.X ;  /* 0x0000000000087919 */ /* 0x000ea20000002100 */
[----:B0-----:R-:W-:Y:S01]  /*0030*/  VIADD R1, R1, 0xffffffd0 ;  /* 0xffffffd001017836 */ /* 0x001fe20000000000 */
[----:B------:R-:W0:Y:S01]  /*0040*/  LDCU.64 UR6, c[0x0][0x358] ;  /* 0x00006b00ff0677ac */ /* 0x000e220008000a00 */
[----:B------:R-:W-:Y:S04]  /*0050*/  BSSY.RECONVERGENT B0, `(.L_x_0) ;  /* 0x0000266000007945 */ /* 0x000fe80003800200 */
[----:B------:R-:W2:Y:S08]  /*0060*/  S2UR UR4, SR_CTAID.X ;  /* 0x00000000000479c3 */ /* 0x000eb00000002500 */
[----:B------:R-:W2:Y:S01]  /*0070*/  LDC R9, c[0x0][0x360] ;  /* 0x0000d800ff097b82 */ /* 0x000ea20000000800 */
[----:B-1----:R-:W-:-:S02]  /*0080*/  LOP3.LUT R0, R2, 0xaad26b49, RZ, 0x3c, !PT ;  /* 0xaad26b4902007812 */ /* 0x002fc400078e3cff */
[----:B------:R-:W-:-:S03]  /*0090*/  LOP3.LUT R2, R3, 0xf7dcefdd, RZ, 0x3c, !PT ;  /* 0xf7dcefdd03027812 */ /* 0x000fc600078e3cff */
[----:B------:R-:W-:Y:S02]  /*00a0*/  IMAD R0, R0, 0x4182bed5, RZ ;  /* 0x4182bed500007824 */ /* 0x000fe400078e02ff */
[----:B------:R-:W-:Y:S02]  /*00b0*/  IMAD R3, R2, -0x658354e5, RZ ;  /* 0x9a7cab1b02037824 */ /* 0x000fe400078e02ff */
[C---:B------:R-:W-:Y:S01]  /*00c0*/  VIADD R7, R0.reuse, 0x75bcd15 ;  /* 0x075bcd1500077836 */ /* 0x040fe20000000000 */
[C---:B------:R-:W-:Y:S01]  /*00d0*/  LOP3.LUT R4, R0.reuse, 0x159a55e5, RZ, 0x3c, !PT ;  /* 0x159a55e500047812 */ /* 0x040fe200078e3cff */
[C---:B------:R-:W-:Y:S01]  /*00e0*/  VIADD R5, R3.reuse, 0x1f123bb5 ;  /* 0x1f123bb503057836 */ /* 0x040fe20000000000 */
[C---:B------:R-:W-:Y:S02]  /*00f0*/  IADD3 R6, PT, PT, R0.reuse, 0x64f0c9, R3 ;  /* 0x0064f0c900067810 */ /* 0x040fe40007ffe003 */
[----:B------:R-:W-:Y:S01]  /*0100*/  LOP3.LUT R2, R3, 0x5491333, RZ, 0x3c, !PT ;  /* 0x0549133303027812 */ /* 0x000fe200078e3cff */
[----:B------:R-:W-:Y:S01]  /*0110*/  VIADD R3, R0, 0x583f19 ;  /* 0x00583f1900037836 */ /* 0x000fe20000000000 */
[----:B------:R1:W-:Y:S01]  /*0120*/  STL.64 [R1+0x8], R4 ;  /* 0x0000080401007387 */ /* 0x0003e20000100a00 */
[----:B--2---:R-:W-:-:S03]  /*0130*/  IMAD R0, R9, UR4, R8 ;  /* 0x0000000409007c24 */ /* 0x004fc6000f8e0208 */
[----:B------:R1:W-:Y:S02]  /*0140*/  STL.64 [R1], R6 ;  /* 0x0000000601007387 */ /* 0x0003e40000100a00 */
[----:B------:R-:W-:Y:S02]  /*0150*/  ISETP.NE.AND P0, PT, R0, RZ, PT ;  /* 0x000000ff0000720c */ /* 0x000fe40003f05270 */
[----:B------:R1:W-:Y:S01]  /*0160*/  STL.64 [R1+0x10], R2 ;  /* 0x0000100201007387 */ /* 0x0003e20000100a00 */
[----:B------:R-:W-:-:S10]  /*0170*/  SHF.R.S32.HI R8, RZ, 0x1f, R0 ;  /* 0x0000001fff087819 */ /* 0x000fd40000011400 */
[----:B0-----:R-:W-:Y:S05]  /*0180*/  @!P0 BRA `(.L_x_1) ;  /* 0x0000002400488947 */ /* 0x001fea0003800000 */
[----:B------:R-:W-:Y:S02]  /*0190*/  IMAD.MOV.U32 R15, RZ, RZ, R8 ;  /* 0x000000ffff0f7224 */ /* 0x000fe400078e0008 */
[----:B------:R-:W-:Y:S02]  /*01a0*/  IMAD.MOV.U32 R13, RZ, RZ, RZ ;  /* 0x000000ffff0d7224 */ /* 0x000fe400078e00ff */
[----:B------:R-:W-:-:S07]  /*01b0*/  IMAD.MOV.U32 R12, RZ, RZ, R0 ;  /* 0x000000ffff0c7224 */ /* 0x000fce00078e0000 */
.L_x_10:
[----:B------:R-:W-:Y:S01]  /*01c0*/  LOP3.LUT R8, R12, 0x3, RZ, 0xc0, !PT ;  /* 0x000000030c087812 */ /* 0x000fe200078ec0ff */
[----:B------:R-:W-:Y:S03]  /*01d0*/  BSSY.RECONVERGENT B1, `(.L_x_2) ;  /* 0x0000247000017945 */ /* 0x000fe60003800200 */
[----:B------:R-:W-:-:S04]  /*01e0*/  ISETP.NE.U32.AND P0, PT, R8, RZ, PT ;  /* 0x000000ff0800720c */ /* 0x000fc80003f05070 */
[----:B------:R-:W-:-:S13]  /*01f0*/  ISETP.NE.AND.EX P0, PT, RZ, RZ, PT, P0 ;  /* 0x000000ffff00720c */ /* 0x000fda0003f05300 */
[----:B0-----:R-:W-:Y:S05]  /*0200*/  @!P0 BRA `(.L_x_3) ;  /* 0x00000024000c8947 */ /* 0x001fea0003800000 */
[----:B------:R-:W0:Y:S01]  /*0210*/  LDC.64 R10, c[0x4][RZ] ;  /* 0x01000000ff0a7b82 */ /* 0x000e220000000a00 */
[----:B------:R-:W-:Y:S01]  /*0220*/  IMAD.MOV.U32 R14, RZ, RZ, RZ ;  /* 0x000000ffff0e7224 */ /* 0x000fe200078e00ff */
[----:B-1----:R-:W-:Y:S02]  /*0230*/  CS2R R2, SRZ ;  /* 0x0000000000027805 */ /* 0x002fe4000001ff00 */
[----:B------:R-:W-:Y:S01]  /*0240*/  CS2R R4, SRZ ;  /* 0x0000000000047805 */ /* 0x000fe2000001ff00 */
[----:B------:R-:W-:Y:S02]  /*0250*/  IMAD.MOV.U32 R7, RZ, RZ, RZ ;  /* 0x000000ffff077224 */ /* 0x000fe400078e00ff */
[----:B0-----:R-:W-:-:S07]  /*0260*/  IMAD.WIDE.U32 R10, R13, 0xc80, R10 ;  /* 0x00000c800d0a7825 */ /* 0x001fce00078e000a */
.L_x_5:
[----:B------:R-:W-:-:S06]  /*0270*/  IMAD R16, R14, 0x4, R1 ;  /* 0x000000040e107824 */ /* 0x000fcc00078e0201 */
[----:B------:R-:W5:Y:S01]  /*0280*/  LDL R16, [R16+0x4] ;  /* 0x0000040010107983 */ /* 0x000f620000100800 */
[----:B------:R-:W-:-:S05]  /*0290*/  UMOV UR4, URZ ;  /* 0x000000ff00047c82 */ /* 0x000fca0008000000 */
.L_x_4:
[----:B-----5:R-:W-:Y:S01]  /*02a0*/  SHF.R.U32.HI R21, RZ, UR4, R16 ;  /* 0x00000004ff157c19 */ /* 0x020fe20008011610 */
[----:B------:R-:W-:-:S03]  /*02b0*/  IMAD.SHL.U32 R8, R14, 0x20, RZ ;  /* 0x000000200e087824 */ /* 0x000fc600078e00ff */
[----:B------:R-:W-:Y:S01]  /*02c0*/  LOP3.LUT R9, R21, 0x1, RZ, 0xc0, !PT ;  /* 0x0000000115097812 */ /* 0x000fe200078ec0ff */
[----:B------:R-:W-:-:S03]  /*02d0*/  VIADD R8, R8, UR4 ;  /* 0x0000000408087c36 */ /* 0x000fc60008000000 */
[----:B------:R-:W-:Y:S01]  /*02e0*/  ISETP.NE.U32.AND P0, PT, R9, 0x1, PT ;  /* 0x000000010900780c */ /* 0x000fe20003f05070 */
[----:B------:R-:W-:-:S03]  /*02f0*/  IMAD R9, R8, 0x5, RZ ;  /* 0x0000000508097824 */ /* 0x000fc600078e02ff */
[----:B------:R-:W-:Y:S01]  /*0300*/  R2P PR, R21, 0x7e ;  /* 0x0000007e15007804 */ /* 0x000fe20000000000 */
[----:B------:R-:W-:-:S08]  /*0310*/  IMAD.WIDE.U32 R8, R9, 0x4, R10 ;  /* 0x0000000409087825 */ /* 0x000fd000078e000a */
[----:B------:R-:W2:Y:S04]  /*0320*/  @!P0 LDG.E R20, desc[UR6][R8.64+0x10] ;  /* 0x0000100608148981 */ /* 0x000ea8000c1e1900 */
[----:B------:R-:W3:Y:S04]  /*0330*/  @P1 LDG.E R22, desc[UR6][R8.64+0x24] ;  /* 0x0000240608161981 */ /* 0x000ee8000c1e1900 */
[----:B------:R-:W4:Y:S04]  /*0340*/  @P2 LDG.E R24, desc[UR6][R8.64+0x38] ;  /* 0x0000380608182981 */ /* 0x000f28000c1e1900 */
[----:B------:R-:W4:Y:S04]  /*0350*/  @P3 LDG.E R26, desc[UR6][R8.64+0x4c] ;  /* 0x00004c06081a3981 */ /* 0x000f28000c1e1900 */
[----:B------:R-:W4:Y:S04]  /*0360*/  @P4 LDG.E R28, desc[UR6][R8.64+0x60] ;  /* 0x00006006081c4981 */ /* 0x000f28000c1e1900 */
[----:B------:R-:W4:Y:S04]  /*0370*/  @!P0 LDG.E R18, desc[UR6][R8.64] ;  /* 0x0000000608128981 */ /* 0x000f28000c1e1900 */
[----:B------:R-:W4:Y:S04]  /*0380*/  @!P0 LDG.E R17, desc[UR6][R8.64+0x4] ;  /* 0x0000040608118981 */ /* 0x000f28000c1e1900 */
[----:B------:R-:W4:Y:S04]  /*0390*/  @P5 LDG.E R19, desc[UR6][R8.64+0x74] ;  /* 0x0000740608135981 */ /* 0x000f28000c1e1900 */
[----:B------:R-:W4:Y:S04]  /*03a0*/  @P1 LDG.E R23, desc[UR6][R8.64+0x20] ;  /* 0x0000200608171981 */ /* 0x000f28000c1e1900 */
[----:B------:R-:W4:Y:S01]  /*03b0*/  @P3 LDG.E R25, desc[UR6][R8.64+0x48] ;  /* 0x0000480608193981 */ /* 0x000f22000c1e1900 */
[----:B--2---:R-:W-:-:S03]  /*03c0*/  @!P0 LOP3.LUT R3, R3, R20, RZ, 0x3c, !PT ;  /* 0x0000001403038212 */ /* 0x004fc600078e3cff */
[----:B------:R-:W2:Y:S01]  /*03d0*/  @P1 LDG.E R20, desc[UR6][R8.64+0x14] ;  /* 0x0000140608141981 */ /* 0x000ea2000c1e1900 */
[----:B---3--:R-:W-:-:S03]  /*03e0*/  @P1 LOP3.LUT R3, R3, R22, RZ, 0x3c, !PT ;  /* 0x0000001603031212 */ /* 0x008fc600078e3cff */
[----:B------:R-:W3:Y:S01]  /*03f0*/  @P1 LDG.E R22, desc[UR6][R8.64+0x1c] ;  /* 0x00001c0608161981 */ /* 0x000ee2000c1e1900 */
[----:B----4-:R-:W-:-:S03]  /*0400*/  @P2 LOP3.LUT R3, R3, R24, RZ, 0x3c, !PT ;  /* 0x0000001803032212 */ /* 0x010fc600078e3cff */
[----:B------:R-:W4:Y:S01]  /*0410*/  @P2 LDG.E R24, desc[UR6][R8.64+0x28] ;  /* 0x0000280608182981 */ /* 0x000f22000c1e1900 */
[----:B------:R-:W-:-:S03]  /*0420*/  @P3 LOP3.LUT R3, R3, R26, RZ, 0x3c, !PT ;  /* 0x0000001a03033212 */ /* 0x000fc600078e3cff */
[----:B------:R-:W3:Y:S01]  /*0430*/  @P6 LDG.E R26, desc[UR6][R8.64+0x88] ;  /* 0x00008806081a6981 */ /* 0x000ee2000c1e1900 */
[----:B------:R-:W-:Y:S02]  /*0440*/  @P4 LOP3.LUT R3, R3, R28, RZ, 0x3c, !PT ;  /* 0x0000001c03034212 */ /* 0x000fe400078e3cff */
[----:B------:R-:W-:Y:S02]  /*0450*/  @!P0 LOP3.LUT R7, R7, R18, RZ, 0x3c, !PT ;  /* 0x0000001207078212 */ /* 0x000fe400078e3cff */
[----:B------:R-:W3:Y:S01]  /*0460*/  @!P0 LDG.E R18, desc[UR6][R8.64+0x8] ;  /* 0x0000080608128981 */ /* 0x000ee2000c1e1900 */
[----:B------:R-:W-:-:S03]  /*0470*/  @!P0 LOP3.LUT R4, R4, R17, RZ, 0x3c, !PT ;  /* 0x0000001104048212 */ /* 0x000fc600078e3cff */
[----:B------:R-:W3:Y:S01]  /*0480*/  @!P0 LDG.E R17, desc[UR6][R8.64+0xc] ;  /* 0x00000c0608118981 */ /* 0x000ee2000c1e1900 */
[----:B------:R-:W-:-:S03]  /*0490*/  @P5 LOP3.LUT R3, R3, R19, RZ, 0x3c, !PT ;  /* 0x0000001303035212 */ /* 0x000fc600078e3cff */
[----:B------:R-:W3:Y:S01]  /*04a0*/  @P1 LDG.E R19, desc[UR6][R8.64+0x18] ;  /* 0x0000180608131981 */ /* 0x000ee2000c1e1900 */
[----:B--2---:R-:W-:-:S03]  /*04b0*/  @P1 LOP3.LUT R7, R7, R20, RZ, 0x3c, !PT ;  /* 0x0000001407071212 */ /* 0x004fc600078e3cff */
[----:B------:R-:W2:Y:S01]  /*04c0*/  @P3 LDG.E R20, desc[UR6][R8.64+0x3c] ;  /* 0x00003c0608143981 */ /* 0x000ea2000c1e1900 */
[----:B----4-:R-:W-:-:S03]  /*04d0*/  @P2 LOP3.LUT R7, R7, R24, RZ, 0x3c, !PT ;  /* 0x0000001807072212 */ /* 0x010fc600078e3cff */
[----:B------:R-:W4:Y:S01]  /*04e0*/  @P4 LDG.E R24, desc[UR6][R8.64+0x50] ;  /* 0x0000500608184981 */ /* 0x000f22000c1e1900 */
[----:B---3--:R-:W-:-:S03]  /*04f0*/  @!P0 LOP3.LUT R5, R5, R18, RZ, 0x3c, !PT ;  /* 0x0000001205058212 */ /* 0x008fc600078e3cff */
[----:B------:R-:W3:Y:S01]  /*0500*/  @P2 LDG.E R18, desc[UR6][R8.64+0x30] ;  /* 0x0000300608122981 */ /* 0x000ee2000c1e1900 */
[----:B------:R-:W-:-:S03]  /*0510*/  @!P0 LOP3.LUT R2, R2, R17, RZ, 0x3c, !PT ;  /* 0x0000001102028212 */ /* 0x000fc600078e3cff */
[----:B------:R-:W3:Y:S01]  /*0520*/  @P2 LDG.E R17, desc[UR6][R8.64+0x2c] ;  /* 0x00002c0608112981 */ /* 0x000ee2000c1e1900 */
[----:B------:R-:W-:-:S03]  /*0530*/  @P1 LOP3.LUT R4, R4, R19, RZ, 0x3c, !PT ;  /* 0x0000001304041212 */ /* 0x000fc600078e3cff */
[----:B------:R-:W3:Y:S01]  /*0540*/  @P2 LDG.E R19, desc[UR6][R8.64+0x34] ;  /* 0x0000340608132981 */ /* 0x000ee2000c1e1900 */
[----:B------:R-:W-:Y:S02]  /*0550*/  @P1 LOP3.LUT R5, R5, R22, RZ, 0x3c, !PT ;  /* 0x0000001605051212 */ /* 0x000fe400078e3cff */
[----:B------:R-:W-:Y:S01]  /*0560*/  @P1 LOP3.LUT R2, R2, R23, RZ, 0x3c, !PT ;  /* 0x0000001702021212 */ /* 0x000fe200078e3cff */
[----:B------:R-:W3:Y:S04]  /*0570*/  @P3 LDG.E R22, desc[UR6][R8.64+0x44] ;  /* 0x0000440608163981 */ /* 0x000ee8000c1e1900 */
[----:B------:R-:W3:Y:S01]  /*0580*/  @P3 LDG.E R23, desc[UR6][R8.64+0x40] ;  /* 0x0000400608173981 */ /* 0x000ee2000c1e1900 */
[----:B--2---:R-:W-:-:S03]  /*0590*/  @P3 LOP3.LUT R7, R7, R20, RZ, 0x3c, !PT ;  /* 0x0000001407073212 */ /* 0x004fc600078e3cff */
[----:B------:R-:W2:Y:S01]  /*05a0*/  @P5 LDG.E R20, desc[UR6][R8.64+0x64] ;  /* 0x0000640608145981 */ /* 0x000ea2000c1e1900 */
[----:B----4-:R-:W-:-:S03]  /*05b0*/  @P4 LOP3.LUT R7, R7, R24, RZ, 0x3c, !PT ;  /* 0x0000001807074212 */ /* 0x010fc600078e3cff */
[----:B------:R-:W4:Y:S01]  /*05c0*/  @P6 LDG.E R24, desc[UR6][R8.64+0x78] ;  /* 0x0000780608186981 */ /* 0x000f22000c1e1900 */
[----:B---3--:R-:W-:-:S03]  /*05d0*/  @P2 LOP3.LUT R5, R5, R18, RZ, 0x3c, !PT ;  /* 0x0000001205052212 */ /* 0x008fc600078e3cff */
[----:B------:R-:W3:Y:S01]  /*05e0*/  @P4 LDG.E R18, desc[UR6][R8.64+0x58] ;  /* 0x0000580608124981 */ /* 0x000ee2000c1e1900 */
[----:B------:R-:W-:-:S03]  /*05f0*/  @P2 LOP3.LUT R4, R4, R17, RZ, 0x3c, !PT ;  /* 0x0000001104042212 */ /* 0x000fc600078e3cff */
[----:B------:R-:W3:Y:S01]  /*0600*/  @P4 LDG.E R17, desc[UR6][R8.64+0x54] ;  /* 0x0000540608114981 */ /* 0x000ee2000c1e1900 */
[----:B------:R-:W-:-:S03]  /*0610*/  @P2 LOP3.LUT R2, R2, R19, RZ, 0x3c, !PT ;  /* 0x0000001302022212 */ /* 0x000fc600078e3cff */
[----:B------:R-:W3:Y:S01]  /*0620*/  @P4 LDG.E R19, desc[UR6][R8.64+0x5c] ;  /* 0x00005c0608134981 */ /* 0x000ee2000c1e1900 */
[----:B------:R-:W-:Y:S02]  /*0630*/  @P3 LOP3.LUT R5, R5, R22, RZ, 0x3c, !PT ;  /* 0x0000001605053212 */ /* 0x000fe400078e3cff */
[----:B------:R-:W-:Y:S01]  /*0640*/  @P3 LOP3.LUT R2, R2, R25, RZ, 0x3c, !PT ;  /* 0x0000001902023212 */ /* 0x000fe200078e3cff */
[----:B------:R-:W3:Y:S01]  /*0650*/  @P5 LDG.E R22, desc[UR6][R8.64+0x6c] ;  /* 0x00006c0608165981 */ /* 0x000ee2000c1e1900 */
[----:B------:R-:W-:-:S03]  /*0660*/  @P3 LOP3.LUT R4, R4, R23, RZ, 0x3c, !PT ;  /* 0x0000001704043212 */ /* 0x000fc600078e3cff */
[----:B------:R-:W3:Y:S04]  /*0670*/  @P5 LDG.E R23, desc[UR6][R8.64+0x68] ;  /* 0x0000680608175981 */ /* 0x000ee8000c1e1900 */
[----:B------:R-:W3:Y:S01]  /*0680*/  @P5 LDG.E R25, desc[UR6][R8.64+0x70] ;  /* 0x0000700608195981 */ /* 0x000ee2000c1e1900 */
[----:B------:R-:W-:Y:S02]  /*0690*/  LOP3.LUT P0, RZ, R21, 0x80, RZ, 0xc0, !PT ;  /* 0x0000008015ff7812 */ /* 0x000fe4000780c0ff */
[----:B--2---:R-:W-:-:S11]  /*06a0*/  @P5 LOP3.LUT R7, R7, R20, RZ, 0x3c, !PT ;  /* 0x0000001407075212 */ /* 0x004fd600078e3cff */
        /* <DEDUP_REMOVED lines=15> */
[----:B------:R-:W-:Y:S02]  /*07a0*/  @P6 LOP3.LUT R3, R3, R26, RZ, 0x3c, !PT ;  /* 0x0000001a03036212 */ /* 0x000fe400078e3cff */
[----:B--2---:R-:W-:Y:S02]  /*07b0*/  @P0 LOP3.LUT R7, R7, R20, RZ, 0x3c, !PT ;  /* 0x0000001407070212 */ /* 0x004fe400078e3cff */
[----:B----4-:R-:W-:Y:S02]  /*07c0*/  @P0 LOP3.LUT R3, R3, R24, RZ, 0x3c, !PT ;  /* 0x0000001803030212 */ /* 0x010fe400078e3cff */
[----:B---3--:R-:W-:Y:S02]  /*07d0*/  @P6 LOP3.LUT R5, R5, R18, RZ, 0x3c, !PT ;  /* 0x0000001205056212 */ /* 0x008fe400078e3cff */
[----:B------:R-:W-:Y:S02]  /*07e0*/  @P6 LOP3.LUT R4, R4, R17, RZ, 0x3c, !PT ;  /* 0x0000001104046212 */ /* 0x000fe400078e3cff */
[----:B------:R-:W-:-:S02]  /*07f0*/  @P6 LOP3.LUT R2, R2, R19, RZ, 0x3c, !PT ;  /* 0x0000001302026212 */ /* 0x000fc400078e3cff */
[----:B------:R-:W-:Y:S02]  /*0800*/  @P0 LOP3.LUT R5, R5, R22, RZ, 0x3c, !PT ;  /* 0x0000001605050212 */ /* 0x000fe400078e3cff */
[----:B------:R-:W-:Y:S02]  /*0810*/  @P0 LOP3.LUT R4, R4, R23, RZ, 0x3c, !PT ;  /* 0x0000001704040212 */ /* 0x000fe400078e3cff */
[----:B------:R-:W-:Y:S02]  /*0820*/  @P0 LOP3.LUT R2, R2, R25, RZ, 0x3c, !PT ;  /* 0x0000001902020212 */ /* 0x000fe400078e3cff */
[----:B------:R-:W-:-:S13]  /*0830*/  R2P PR, R21.B1, 0x7f ;  /* 0x0000007f15007804 */ /* 0x000fda0000001000 */
[----:B------:R-:W2:Y:S04]  /*0840*/  @P0 LDG.E R18, desc[UR6][R8.64+0xa0] ;  /* 0x0000a00608120981 */ /* 0x000ea8000c1e1900 */
[----:B------:R-:W3:Y:S04]  /*0850*/  @P0 LDG.E R17, desc[UR6][R8.64+0xa4] ;  /* 0x0000a40608110981 */ /* 0x000ee8000c1e1900 */
[----:B------:R-:W4:Y:S04]  /*0860*/  @P0 LDG.E R20, desc[UR6][R8.64+0xa8] ;  /* 0x0000a80608140981 */ /* 0x000f28000c1e1900 */
[----:B------:R-:W4:Y:S04]  /*0870*/  @P0 LDG.E R19, desc[UR6][R8.64+0xac] ;  /* 0x0000ac0608130981 */ /* 0x000f28000c1e1900 */
[----:B------:R-:W4:Y:S04]  /*0880*/  @P0 LDG.E R22, desc[UR6][R8.64+0xb0] ;  /* 0x0000b00608160981 */ /* 0x000f28000c1e1900 */
[----:B------:R-:W4:Y:S04]  /*0890*/  @P1 LDG.E R24, desc[UR6][R8.64+0xb4] ;  /* 0x0000b40608181981 */ /* 0x000f28000c1e1900 */
[----:B------:R-:W4:Y:S04]  /*08a0*/  @P1 LDG.E R26, desc[UR6][R8.64+0xbc] ;  /* 0x0000bc06081a1981 */ /* 0x000f28000c1e1900 */
[----:B------:R-:W4:Y:S04]  /*08b0*/  @P1 LDG.E R23, desc[UR6][R8.64+0xb8] ;  /* 0x0000b80608171981 */ /* 0x000f28000c1e1900 */
[----:B------:R-:W4:Y:S04]  /*08c0*/  @P1 LDG.E R28, desc[UR6][R8.64+0xc4] ;  /* 0x0000c406081c1981 */ /* 0x000f28000c1e1900 */
[----:B------:R-:W4:Y:S01]  /*08d0*/  @P1 LDG.E R25, desc[UR6][R8.64+0xc0] ;  /* 0x0000c00608191981 */ /* 0x000f22000c1e1900 */
[----:B--2---:R-:W-:-:S03]  /*08e0*/  @P0 LOP3.LUT R7, R7, R18, RZ, 0x3c, !PT ;  /* 0x0000001207070212 */ /* 0x004fc600078e3cff */
[----:B------:R-:W2:Y:S01]  /*08f0*/  @P2 LDG.E R18, desc[UR6][R8.64+0xc8] ;  /* 0x0000c80608122981 */ /* 0x000ea2000c1e1900 */
[----:B---3--:R-:W-:-:S03]  /*0900*/  @P0 LOP3.LUT R4, R4, R17, RZ, 0x3c, !PT ;  /* 0x0000001104040212 */ /* 0x008fc600078e3cff */
[----:B------:R-:W3:Y:S01]  /*0910*/  @P2 LDG.E R17, desc[UR6][R8.64+0xcc] ;  /* 0x0000cc0608112981 */ /* 0x000ee2000c1e1900 */
[----:B----4-:R-:W-:-:S03]  /*0920*/  @P0 LOP3.LUT R5, R5, R20, RZ, 0x3c, !PT ;  /* 0x0000001405050212 */ /* 0x010fc600078e3cff */
[----:B------:R-:W4:Y:S01]  /*0930*/  @P3 LDG.E R20, desc[UR6][R8.64+0xec] ;  /* 0x0000ec0608143981 */ /* 0x000f22000c1e1900 */
[----:B------:R-:W-:-:S03]  /*0940*/  @P0 LOP3.LUT R2, R2, R19, RZ, 0x3c, !PT ;  /* 0x0000001302020212 */ /* 0x000fc600078e3cff */
[----:B------:R-:W4:Y:S01]  /*0950*/  @P2 LDG.E R19, desc[UR6][R8.64+0xd4] ;  /* 0x0000d40608132981 */ /* 0x000f22000c1e1900 */
[----:B------:R-:W-:Y:S02]  /*0960*/  @P0 LOP3.LUT R3, R3, R22, RZ, 0x3c, !PT ;  /* 0x0000001603030212 */ /* 0x000fe400078e3cff */
[----:B------:R-:W-:Y:S01]  /*0970*/  LOP3.LUT P0, RZ, R21, 0x8000, RZ, 0xc0, !PT ;  /* 0x0000800015ff7812 */ /* 0x000fe2000780c0ff */
[----:B------:R-:W4:Y:S01]  /*0980*/  @P2 LDG.E R22, desc[UR6][R8.64+0xd0] ;  /* 0x0000d00608162981 */ /* 0x000f22000c1e1900 */
[----:B------:R-:W-:-:S03]  /*0990*/  @P1 LOP3.LUT R7, R7, R24, RZ, 0x3c, !PT ;  /* 0x0000001807071212 */ /* 0x000fc600078e3cff */
[----:B------:R-:W4:Y:S01]  /*09a0*/  @P3 LDG.E R21, desc[UR6][R8.64+0xe0] ;  /* 0x0000e00608153981 */ /* 0x000f22000c1e1900 */
[----:B------:R-:W-:-:S03]  /*09b0*/  @P1 LOP3.LUT R5, R5, R26, RZ, 0x3c, !PT ;  /* 0x0000001a05051212 */ /* 0x000fc600078e3cff */
[----:B------:R-:W4:Y:S01]  /*09c0*/  @P2 LDG.E R24, desc[UR6][R8.64+0xd8] ;  /* 0x0000d80608182981 */ /* 0x000f22000c1e1900 */
[----:B------:R-:W-:-:S03]  /*09d0*/  @P1 LOP3.LUT R4, R4, R23, RZ, 0x3c, !PT ;  /* 0x0000001704041212 */ /* 0x000fc600078e3cff */
[----:B------:R-:W4:Y:S01]  /*09e0*/  @P3 LDG.E R26, desc[UR6][R8.64+0xdc] ;  /* 0x0000dc06081a3981 */ /* 0x000f22000c1e1900 */
[----:B------:R-:W-:-:S03]  /*09f0*/  @P1 LOP3.LUT R3, R3, R28, RZ, 0x3c, !PT ;  /* 0x0000001c03031212 */ /* 0x000fc600078e3cff */
[----:B------:R-:W4:Y:S04]  /*0a00*/  @P3 LDG.E R28, desc[UR6][R8.64+0xe4] ;  /* 0x0000e406081c3981 */ /* 0x000f28000c1e1900 */
[----:B------:R-:W4:Y:S01]  /*0a10*/  @P3 LDG.E R23, desc[UR6][R8.64+0xe8] ;  /* 0x0000e80608173981 */ /* 0x000f22000c1e1900 */
[----:B--2---:R-:W-:-:S03]  /*0a20*/  @P2 LOP3.LUT R7, R7, R18, RZ, 0x3c, !PT ;  /* 0x0000001207072212 */ /* 0x004fc600078e3cff */
[----:B------:R-:W2:Y:S01]  /*0a30*/  @P4 LDG.E R18, desc[UR6][R8.64+0xf0] ;  /* 0x0000f00608124981 */ /* 0x000ea2000c1e1900 */
[----:B---3--:R-:W-:Y:S02]  /*0a40*/  @P2 LOP3.LUT R4, R4, R17, RZ, 0x3c, !PT ;  /* 0x0000001104042212 */ /* 0x008fe400078e3cff */
[----:B------:R-:W-:Y:S01]  /*0a50*/  @P1 LOP3.LUT R2, R2, R25, RZ, 0x3c, !PT ;  /* 0x0000001902021212 */ /* 0x000fe200078e3cff */
[----:B------:R-:W3:Y:S03]  /*0a60*/  @P5 LDG.E R17, desc[UR6][R8.64+0x110] ;  /* 0x0001100608115981 */ /* 0x000ee6000c1e1900 */
[----:B----4-:R-:W-:Y:S02]  /*0a70*/  @P2 LOP3.LUT R2, R2, R19, RZ, 0x3c, !PT ;  /* 0x0000001302022212 */ /* 0x010fe400078e3cff */
[----:B------:R-:W4:Y:S01]  /*0a80*/  @P4 LDG.E R19, desc[UR6][R8.64+0xf4] ;  /* 0x0000f40608134981 */ /* 0x000f22000c1e1900 */
        /* <DEDUP_REMOVED lines=12> */
[----:B--2---:R-:W-:-:S03]  /*0b50*/  @P4 LOP3.LUT R7, R7, R18, RZ, 0x3c, !PT ;  /* 0x0000001207074212 */ /* 0x004fc600078e3cff */
[----:B------:R-:W2:Y:S01]  /*0b60*/  @P5 LDG.E R18, desc[UR6][R8.64+0x114] ;  /* 0x0001140608125981 */ /* 0x000ea2000c1e1900 */
[----:B------:R-:W-:-:S03]  /*0b70*/  @P3 LOP3.LUT R3, R3, R20, RZ, 0x3c, !PT ;  /* 0x0000001403033212 */ /* 0x000fc600078e3cff */
[----:B------:R-:W2:Y:S01]  /*0b80*/  @P6 LDG.E R20, desc[UR6][R8.64+0x118] ;  /* 0x0001180608146981 */ /* 0x000ea2000c1e1900 */
[----:B----4-:R-:W-:-:S03]  /*0b90*/  @P4 LOP3.LUT R4, R4, R19, RZ, 0x3c, !PT ;  /* 0x0000001304044212 */ /* 0x010fc600078e3cff */
[----:B------:R-:W4:Y:S01]  /*0ba0*/  @P6 LDG.E R19, desc[UR6][R8.64+0x11c] ;  /* 0x00011c0608136981 */ /* 0x000f22000c1e1900 */
[----:B---3--:R-:W-:-:S03]  /*0bb0*/  @P4 LOP3.LUT R5, R5, R22, RZ, 0x3c, !PT ;  /* 0x0000001605054212 */ /* 0x008fc600078e3cff */
[----:B------:R-:W3:Y:S01]  /*0bc0*/  @P6 LDG.E R22, desc[UR6][R8.64+0x120] ;  /* 0x0001200608166981 */ /* 0x000ee2000c1e1900 */
[----:B------:R-:W-:-:S03]  /*0bd0*/  @P4 LOP3.LUT R2, R2, R21, RZ, 0x3c, !PT ;  /* 0x0000001502024212 */ /* 0x000fc600078e3cff */
[----:B------:R-:W3:Y:S01]  /*0be0*/  @P0 LDG.E R21, desc[UR6][R8.64+0x130] ;  /* 0x0001300608150981 */ /* 0x000ee2000c1e1900 */
[----:B------:R-:W-:Y:S02]  /*0bf0*/  @P4 LOP3.LUT R3, R3, R24, RZ, 0x3c, !PT ;  /* 0x0000001803034212 */ /* 0x000fe400078e3cff */
[----:B------:R-:W-:Y:S01]  /*0c00*/  @P5 LOP3.LUT R2, R2, R17, RZ, 0x3c, !PT ;  /* 0x0000001102025212 */ /* 0x000fe200078e3cff */
[----:B------:R-:W3:Y:S01]  /*0c10*/  @P6 LDG.E R24, desc[UR6][R8.64+0x128] ;  /* 0x0001280608186981 */ /* 0x000ee2000c1e1900 */
[----:B------:R-:W-:-:S03]  /*0c20*/  @P5 LOP3.LUT R7, R7, R26, RZ, 0x3c, !PT ;  /* 0x0000001a07075212 */ /* 0x000fc600078e3cff */
[----:B------:R-:W3:Y:S01]  /*0c30*/  @P6 LDG.E R17, desc[UR6][R8.64+0x124] ;  /* 0x0001240608116981 */ /* 0x000ee2000c1e1900 */
[----:B------:R-:W-:-:S03]  /*0c40*/  @P5 LOP3.LUT R5, R5, R28, RZ, 0x3c, !PT ;  /* 0x0000001c05055212 */ /* 0x000fc600078e3cff */
[----:B------:R-:W3:Y:S01]  /*0c50*/  @P0 LDG.E R26, desc[UR6][R8.64+0x12c] ;  /* 0x00012c06081a0981 */ /* 0x000ee2000c1e1900 */
[----:B------:R-:W-:-:S03]  /*0c60*/  @P5 LOP3.LUT R4, R4, R23, RZ, 0x3c, !PT ;  /* 0x0000001704045212 */ /* 0x000fc600078e3cff */
[----:B------:R-:W3:Y:S04]  /*0c70*/  @P0 LDG.E R28, desc[UR6][R8.64+0x13c] ;  /* 0x00013c06081c0981 */ /* 0x000ee8000c1e1900 */
[----:B------:R-:W3:Y:S01]  /*0c80*/  @P0 LDG.E R23, desc[UR6][R8.64+0x138] ;  /* 0x0001380608170981 */ /* 0x000ee2000c1e1900 */
[----:B--2---:R-:W-:-:S03]  /*0c90*/  @P5 LOP3.LUT R3, R3, R18, RZ, 0x3c, !PT ;  /* 0x0000001203035212 */ /* 0x004fc600078e3cff */
[----:B------:R-:W2:Y:S01]  /*0ca0*/  @P0 LDG.E R18, desc[UR6][R8.64+0x134] ;  /* 0x0001340608120981 */ /* 0x000ea2000c1e1900 */
[----:B------:R-:W-:-:S04]  /*0cb0*/  UIADD3 UR4, UPT, UPT, UR4, 0x10, URZ ;  /* 0x0000001004047890 */ /* 0x000fc8000fffe0ff */
[----:B------:R-:W-:Y:S01]  /*0cc0*/  UISETP.NE.AND UP0, UPT, UR4, 0x20, UPT ;  /* 0x000000200400788c */ /* 0x000fe2000bf05270 */
[----:B------:R-:W-:Y:S02]  /*0cd0*/  @P6 LOP3.LUT R7, R7, R20, RZ, 0x3c, !PT ;  /* 0x0000001407076212 */ /* 0x000fe400078e3cff */
[----:B----4-:R-:W-:Y:S02]  /*0ce0*/  @P6 LOP3.LUT R4, R4, R19, RZ, 0x3c, !PT ;  /* 0x0000001304046212 */ /* 0x010fe400078e3cff */
[----:B---3--:R-:W-:Y:S02]  /*0cf0*/  @P6 LOP3.LUT R5, R5, R22, RZ, 0x3c, !PT ;  /* 0x0000001605056212 */ /* 0x008fe400078e3cff */
[----:B------:R-:W-:Y:S02]  /*0d00*/  @P0 LOP3.LUT R4, R4, R21, RZ, 0x3c, !PT ;  /* 0x0000001504040212 */ /* 0x000fe400078e3cff */
[----:B------:R-:W-:Y:S02]  /*0d10*/  @P6 LOP3.LUT R3, R3, R24, RZ, 0x3c, !PT ;  /* 0x0000001803036212 */ /* 0x000fe400078e3cff */
[----:B------:R-:W-:-:S02]  /*0d20*/  @P6 LOP3.LUT R2, R2, R17, RZ, 0x3c, !PT ;  /* 0x0000001102026212 */ /* 0x000fc400078e3cff */
[----:B------:R-:W-:Y:S02]  /*0d30*/  @P0 LOP3.LUT R7, R7, R26, RZ, 0x3c, !PT ;  /* 0x0000001a07070212 */ /* 0x000fe400078e3cff */
[----:B------:R-:W-:Y:S02]  /*0d40*/  @P0 LOP3.LUT R3, R3, R28, RZ, 0x3c, !PT ;  /* 0x0000001c03030212 */ /* 0x000fe400078e3cff */
[----:B------:R-:W-:Y:S02]  /*0d50*/  @P0 LOP3.LUT R2, R2, R23, RZ, 0x3c, !PT ;  /* 0x0000001702020212 */ /* 0x000fe400078e3cff */
[----:B--2---:R-:W-:Y:S01]  /*0d60*/  @P0 LOP3.LUT R5, R5, R18, RZ, 0x3c, !PT ;  /* 0x0000001205050212 */ /* 0x004fe200078e3cff */
[----:B------:R-:W-:Y:S06]  /*0d70*/  BRA.U UP0, `(.L_x_4) ;  /* 0xfffffff500487547 */ /* 0x000fec000b83ffff */
[----:B------:R-:W-:-:S05]  /*0d80*/  VIADD R14, R14, 0x1 ;  /* 0x000000010e0e7836 */ /* 0x000fca0000000000 */
[----:B------:R-:W-:-:S13]  /*0d90*/  ISETP.NE.AND P0, PT, R14, 0x5, PT ;  /* 0x000000050e00780c */ /* 0x000fda0003f05270 */
[----:B------:R-:W-:Y:S05]  /*0da0*/  @P0 BRA `(.L_x_5) ;  /* 0xfffffff400300947 */ /* 0x000fea000383ffff */
[----:B------:R-:W-:Y:S01]  /*0db0*/  LOP3.LUT R8, R12, 0x3, RZ, 0xc0, !PT ;  /* 0x000000030c087812 */ /* 0x000fe200078ec0ff */
[----:B------:R0:W-:Y:S03]  /*0dc0*/  STL [R1+0x4], R7 ;  /* 0x0000040701007387 */ /* 0x0001e60000100800 */
[----:B------:R-:W-:Y:S01]  /*0dd0*/  ISETP.NE.U32.AND P0, PT, R8, 0x1, PT ;  /* 0x000000010800780c */ /* 0x000fe20003f05070 */
[----:B------:R0:W-:Y:S03]  /*0de0*/  STL.64 [R1+0x8], R4 ;  /* 0x0000080401007387 */ /* 0x0001e60000100a00 */
[----:B------:R-:W-:Y:S01]  /*0df0*/  ISETP.NE.AND.EX P0, PT, RZ, RZ, PT, P0 ;  /* 0x000000ffff00720c */ /* 0x000fe20003f05300 */
[----:B------:R0:W-:-:S12]  /*0e00*/  STL.64 [R1+0x10], R2 ;  /* 0x0000100201007387 */ /* 0x0001d80000100a00 */
[----:B0-----:R-:W-:Y:S05]  /*0e10*/  @!P0 BRA `(.L_x_3) ;  /* 0x0000001800088947 */ /* 0x001fea0003800000 */
[----:B------:R-:W-:Y:S01]  /*0e20*/  UMOV UR4, URZ ;  /* 0x000000ff00047c82 */ /* 0x000fe20008000000 */
[----:B------:R-:W-:Y:S01]  /*0e30*/  UMOV UR5, URZ ;  /* 0x000000ff00057c82 */ /* 0x000fe20008000000 */
[----:B------:R-:W-:Y:S02]  /*0e40*/  IMAD.MOV.U32 R14, RZ, RZ, RZ ;  /* 0x000000ffff0e7224 */ /* 0x000fe400078e00ff */
[----:B------:R-:W-:Y:S02]  /*0e50*/  IMAD.MOV.U32 R7, RZ, RZ, RZ ;  /* 0x000000ffff077224 */ /* 0x000fe400078e00ff */
[----:B------:R-:W-:Y:S02]  /*0e60*/  IMAD.U32 R3, RZ, RZ, UR4 ;  /* 0x00000004ff037e24 */ /* 0x000fe4000f8e00ff */
[----:B------:R-:W-:Y:S02]  /*0e70*/  IMAD.U32 R2, RZ, RZ, UR5 ;  /* 0x00000005ff027e24 */ /* 0x000fe4000f8e00ff */
[----:B------:R-:W-:-:S02]  /*0e80*/  IMAD.U32 R5, RZ, RZ, UR4 ;  /* 0x00000004ff057e24 */ /* 0x000fc4000f8e00ff */
[----:B------:R-:W-:-:S07]  /*0e90*/  IMAD.U32 R4, RZ, RZ, UR5 ;  /* 0x00000005ff047e24 */ /* 0x000fce000f8e00ff */
.L_x_7:
[----:B------:R-:W-:-:S06]  /*0ea0*/  IMAD R16, R14, 0x4, R1 ;  /* 0x000000040e107824 */ /* 0x000fcc00078e0201 */
[----:B------:R-:W5:Y:S01]  /*0eb0*/  LDL R16, [R16+0x4] ;  /* 0x0000040010107983 */ /* 0x000f620000100800 */
[----:B------:R-:W-:-:S05]  /*0ec0*/  UMOV UR4, URZ ;  /* 0x000000ff00047c82 */ /* 0x000fca0008000000 */
.L_x_6:
        /* <DEDUP_REMOVED lines=183> */
[----:B0-----:R-:W-:Y:S05]  /*1a40*/  @P0 BRA `(.L_x_3) ;  /* 0x0000000800fc0947 */ /* 0x001fea0003800000 */
        /* <DEDUP_REMOVED lines=8> */
.L_x_9:
[----:B------:R-:W-:-:S06]  /*1ad0*/  IMAD R16, R14, 0x4, R1 ;  /* 0x000000040e107824 */ /* 0x000fcc00078e0201 */
[----:B------:R-:W5:Y:S01]  /*1ae0*/  LDL R16, [R16+0x4] ;  /* 0x0000040010107983 */ /* 0x000f620000100800 */
[----:B------:R-:W-:-:S05]  /*1af0*/  UMOV UR4, URZ ;  /* 0x000000ff00047c82 */ /* 0x000fca0008000000 */
.L_x_8:
        /* <DEDUP_REMOVED lines=177> */
[----:B------:R0:W-:Y:S04]  /*2610*/  STL [R1+0x4], R7 ;  /* 0x0000040701007387 */ /* 0x0001e80000100800 */
[----:B------:R0:W-:Y:S04]  /*2620*/  STL.64 [R1+0x8], R4 ;  /* 0x0000080401007387 */ /* 0x0001e80000100a00 */
[----:B------:R0:W-:Y:S02]  /*2630*/  STL.64 [R1+0x10], R2 ;  /* 0x0000100201007387 */ /* 0x0001e40000100a00 */
.L_x_3:
[----:B------:R-:W-:Y:S05]  /*2640*/  BSYNC.RECONVERGENT B1 ;  /* 0x0000000000017941 */ /* 0x000fea0003800200 */
.L_x_2:
[C---:B------:R-:W-:Y:S01]  /*2650*/  ISETP.GT.U32.AND P0, PT, R12.reuse, 0x3, PT ;  /* 0x000000030c00780c */ /* 0x040fe20003f04070 */
[----:B------:R-:W-:Y:S01]  /*2660*/  VIADD R13, R13, 0x1 ;  /* 0x000000010d0d7836 */ /* 0x000fe20000000000 */
[--C-:B------:R-:W-:Y:S02]  /*2670*/  SHF.R.U64 R12, R12, 0x2, R15.reuse ;  /* 0x000000020c0c7819 */ /* 0x100fe4000000120f */
[----:B------:R-:W-:Y:S02]  /*2680*/  ISETP.GT.U32.AND.EX P0, PT, R15, RZ, PT, P0 ;  /* 0x000000ff0f00720c */ /* 0x000fe40003f04100 */
[----:B------:R-:W-:-:S11]  /*2690*/  SHF.R.U32.HI R15, RZ, 0x2, R15 ;  /* 0x00000002ff0f7819 */ /* 0x000fd6000001160f */
[----:B------:R-:W-:Y:S05]  /*26a0*/  @P0 BRA `(.L_x_10) ;  /* 0xffffffd800c40947 */ /* 0x000fea000383ffff */
.L_x_1:
[----:B------:R-:W-:Y:S05]  /*26b0*/  BSYNC.RECONVERGENT B0 ;  /* 0x0000000000007941 */ /* 0x000fea0003800200 */
.L_x_0:
[----:B------:R-:W2:Y:S01]  /*26c0*/  LDCU UR8, c[0x0][0x380] ;  /* 0x00007000ff0877ac */ /* 0x000ea20008000800 */
[----:B------:R-:W-:Y:S01]  /*26d0*/  IMAD.MOV.U32 R9, RZ, RZ, RZ ;  /* 0x000000ffff097224 */ /* 0x000fe200078e00ff */
[----:B--2---:R-:W-:-:S09]  /*26e0*/  UISETP.NE.AND UP0, UPT, UR8, URZ, UPT ;  /* 0x000000ff0800728c */ /* 0x004fd2000bf05270 */
[----:B------:R-:W-:Y:S05]  /*26f0*/  BRA.U !UP0, `(.L_x_11) ;  /* 0x0000000908707547 */ /* 0x000fea000b800000 */
[----:B------:R-:W-:Y:S01]  /*2700*/  UISETP.GE.U32.AND UP0, UPT, UR8, 0x4, UPT ;  /* 0x000000040800788c */ /* 0x000fe2000bf06070 */
[----:B------:R-:W-:-:S08]  /*2710*/  IMAD.MOV.U32 R8, RZ, RZ, RZ ;  /* 0x000000ffff087224 */ /* 0x000fd000078e00ff */
[----:B------:R-:W-:Y:S05]  /*2720*/  BRA.U !UP0, `(.L_x_12) ;  /* 0x0000000508bc7547 */ /* 0x000fea000b800000 */
[----:B------:R-:W2:Y:S01]  /*2730*/  LDC.64 R8, c[0x0][0x390] ;  /* 0x0000e400ff087b82 */ /* 0x000ea20000000a00 */
[----:B------:R-:W-:Y:S02]  /*2740*/  USHF.R.S32.HI UR5, URZ, 0x1f, UR8 ;  /* 0x0000001fff057899 */ /* 0x000fe40008011408 */
[----:B------:R-:W-:Y:S01]  /*2750*/  ULOP3.LUT UR4, UR8, 0xfffffffc, URZ, 0xc0, !UPT ;  /* 0xfffffffc08047892 */ /* 0x000fe2000f8ec0ff */
[----:B--2---:R-:W-:Y:S02]  /*2760*/  LOP3.LUT R8, R8, 0xaad26b49, RZ, 0x3c, !PT ;  /* 0xaad26b4908087812 */ /* 0x004fe400078e3cff */
[----:B------:R-:W-:-:S03]  /*2770*/  LOP3.LUT R9, R9, 0xf7dcefdd, RZ, 0x3c, !PT ;  /* 0xf7dcefdd09097812 */ /* 0x000fc600078e3cff */
[----:B-1----:R-:W-:Y:S02]  /*2780*/  IMAD R6, R8, 0x4182bed5, RZ ;  /* 0x4182bed508067824 */ /* 0x002fe400078e02ff */
[----:B------:R-:W-:Y:S02]  /*2790*/  IMAD.MOV.U32 R8, RZ, RZ, RZ ;  /* 0x000000ffff087224 */ /* 0x000fe400078e00ff */
[----:B------:R-:W-:-:S04]  /*27a0*/  IMAD R6, R9, -0x658354e5, R6 ;  /* 0x9a7cab1b09067824 */ /* 0x000fc800078e0206 */
[----:B------:R-:W-:-:S07]  /*27b0*/  VIADD R6, R6, 0x912ef1 ;  /* 0x00912ef106067836 */ /* 0x000fce0000000000 */
.L_x_13:
[----:B------:R-:W-:Y:S01]  /*27c0*/  SHF.R.U32.HI R10, RZ, 0x2, R7 ;  /* 0x00000002ff0a7819 */ /* 0x000fe20000011607 */
[----:B------:R-:W-:Y:S01]  /*27d0*/  UIADD3 UR4, UP0, UPT, UR4, -0x4, URZ ;  /* 0xfffffffc04047890 */ /* 0x000fe2000ff1e0ff */
[----:B------:R-:W-:Y:S02]  /*27e0*/  SHF.R.U32.HI R11, RZ, 0x2, R4 ;  /* 0x00000002ff0b7819 */ /* 0x000fe40000011604 */
[----:B------:R-:W-:Y:S01]  /*27f0*/  LOP3.LUT R10, R10, R7, RZ, 0x3c, !PT ;  /* 0x000000070a0a7212 */ /* 0x000fe200078e3cff */
[----:B0-----:R-:W-:Y:S01]  /*2800*/  IMAD.SHL.U32 R7, R3, 0x10, RZ ;  /* 0x0000001003077824 */ /* 0x001fe200078e00ff */
[----:B------:R-:W-:Y:S01]  /*2810*/  LOP3.LUT R11, R11, R4, RZ, 0x3c, !PT ;  /* 0x000000040b0b7212 */ /* 0x000fe200078e3cff */
[----:B------:R-:W-:Y:S01]  /*2820*/  UIADD3.X UR5, UPT, UPT, UR5, -0x1, URZ, UP0, !UPT ;  /* 0xffffffff05057890 */ /* 0x000fe200087fe4ff */
[----:B------:R-:W-:Y:S01]  /*2830*/  SHF.R.U32.HI R14, RZ, 0x2, R3 ;  /* 0x00000002ff0e7819 */ /* 0x000fe20000011603 */
[----:B------:R-:W-:Y:S01]  /*2840*/  IMAD.SHL.U32 R9, R10, 0x2, RZ ;  /* 0x000000020a097824 */ /* 0x000fe200078e00ff */
[----:B------:R-:W-:-:S02]  /*2850*/  UISETP.NE.U32.AND UP0, UPT, UR4, URZ, UPT ;  /* 0x000000ff0400728c */ /* 0x000fc4000bf05070 */
[----:B------:R-:W-:Y:S02]  /*2860*/  LOP3.LUT R14, R14, R3, RZ, 0x3c, !PT ;  /* 0x000000030e0e7212 */ /* 0x000fe400078e3cff */
[----:B------:R-:W-:Y:S01]  /*2870*/  LOP3.LUT R10, R10, R9, R7, 0x96, !PT ;  /* 0x000000090a0a7212 */ /* 0x000fe200078e9607 */
[----:B------:R-:W-:Y:S01]  /*2880*/  IMAD.SHL.U32 R7, R11, 0x2, RZ ;  /* 0x000000020b077824 */ /* 0x000fe200078e00ff */
[----:B------:R-:W-:Y:S02]  /*2890*/  UISETP.NE.AND.EX UP0, UPT, UR5, URZ, UPT, UP0 ;  /* 0x000000ff0500728c */ /* 0x000fe4000bf05300 */
[----:B------:R-:W-:Y:S02]  /*28a0*/  LOP3.LUT R9, R10, R3, RZ, 0x3c, !PT ;  /* 0x000000030a097212 */ /* 0x000fe400078e3cff */
[----:B------:R-:W-:-:S03]  /*28b0*/  SHF.R.U32.HI R10, RZ, 0x2, R5 ;  /* 0x00000002ff0a7819 */ /* 0x000fc60000011605 */
[----:B------:R-:W-:Y:S01]  /*28c0*/  IMAD.SHL.U32 R4, R9, 0x10, RZ ;  /* 0x0000001009047824 */ /* 0x000fe200078e00ff */
[----:B------:R-:W-:-:S04]  /*28d0*/  LOP3.LUT R10, R10, R5, RZ, 0x3c, !PT ;  /* 0x000000050a0a7212 */ /* 0x000fc800078e3cff */
[----:B------:R-:W-:Y:S01]  /*28e0*/  LOP3.LUT R4, R11, R7, R4, 0x96, !PT ;  /* 0x000000070b047212 */ /* 0x000fe200078e9604 */
[----:B------:R-:W-:Y:S01]  /*28f0*/  VIADD R11, R6, 0xffd3c1d8 ;  /* 0xffd3c1d8060b7836 */ /* 0x000fe20000000000 */
[----:B------:R-:W-:Y:S02]  /*2900*/  SHF.R.U32.HI R7, RZ, 0x2, R2 ;  /* 0x00000002ff077819 */ /* 0x000fe40000011602 */
[----:B------:R-:W-:Y:S01]  /*2910*/  LOP3.LUT R12, R4, R9, RZ, 0x3c, !PT ;  /* 0x00000009040c7212 */ /* 0x000fe200078e3cff */
[----:B------:R-:W-:Y:S01]  /*2920*/  IMAD.SHL.U32 R4, R10, 0x2, RZ ;  /* 0x000000020a047824 */ /* 0x000fe200078e00ff */
[----:B------:R-:W-:Y:S02]  /*2930*/  LOP3.LUT R7, R7, R2, RZ, 0x3c, !PT ;  /* 0x0000000207077212 */ /* 0x000fe400078e3cff */
[----:B------:R-:W-:Y:S01]  /*2940*/  SHF.R.U32.HI R15, RZ, 0x2, R12 ;  /* 0x00000002ff0f7819 */ /* 0x000fe2000001160c */
[----:B------:R-:W-:-:S03]  /*2950*/  IMAD.SHL.U32 R5, R12, 0x10, RZ ;  /* 0x000000100c057824 */ /* 0x000fc600078e00ff */
[----:B------:R-:W-:Y:S02]  /*2960*/  LOP3.LUT R15, R15, R12, RZ, 0x3c, !PT ;  /* 0x0000000c0f0f7212 */ /* 0x000fe400078e3cff */
[----:B------:R-:W-:Y:S01]  /*2970*/  LOP3.LUT R5, R10, R4, R5, 0x96, !PT ;  /* 0x000000040a057212 */ /* 0x000fe200078e9605 */
[----:B------:R-:W-:-:S03]  /*2980*/  IMAD.SHL.U32 R4, R7, 0x2, RZ ;  /* 0x0000000207047824 */ /* 0x000fc600078e00ff */
[----:B------:R-:W-:-:S05]  /*2990*/  LOP3.LUT R10, R5, R12, RZ, 0x3c, !PT ;  /* 0x0000000c050a7212 */ /* 0x000fca00078e3cff */
[----:B------:R-:W-:-:S05]  /*29a0*/  IMAD.SHL.U32 R2, R10, 0x10, RZ ;  /* 0x000000100a027824 */ /* 0x000fca00078e00ff */
[----:B------:R-:W-:Y:S01]  /*29b0*/  LOP3.LUT R7, R7, R4, R2, 0x96, !PT ;  /* 0x0000000407077212 */ /* 0x000fe200078e9602 */
[----:B------:R-:W-:Y:S01]  /*29c0*/  IMAD.SHL.U32 R2, R14, 0x2, RZ ;  /* 0x000000020e027824 */ /* 0x000fe200078e00ff */
[----:B------:R-:W-:Y:S02]  /*29d0*/  SHF.R.U32.HI R4, RZ, 0x2, R9 ;  /* 0x00000002ff047819 */ /* 0x000fe40000011609 */
[----:B------:R-:W-:Y:S02]  /*29e0*/  LOP3.LUT R7, R7, R10, RZ, 0x3c, !PT ;  /* 0x0000000a07077212 */ /* 0x000fe400078e3cff */
[----:B------:R-:W-:-:S03]  /*29f0*/  LOP3.LUT R5, R4, R9, RZ, 0x3c, !PT ;  /* 0x0000000904057212 */ /* 0x000fc600078e3cff */
[----:B------:R-:W-:Y:S02]  /*2a00*/  IMAD.SHL.U32 R3, R7, 0x10, RZ ;  /* 0x0000001007037824 */ /* 0x000fe400078e00ff */
[----:B------:R-:W-:-:S03]  /*2a10*/  IMAD.SHL.U32 R13, R5, 0x2, RZ ;  /* 0x00000002050d7824 */ /* 0x000fc600078e00ff */
[----:B------:R-:W-:Y:S02]  /*2a20*/  LOP3.LUT R2, R14, R2, R3, 0x96, !PT ;  /* 0x000000020e027212 */ /* 0x000fe400078e9603 */
[----:B------:R-:W-:Y:S02]  /*2a30*/  IADD3 R3, PT, PT, R11, 0xb0f8a, R12 ;  /* 0x000b0f8a0b037810 */ /* 0x000fe40007ffe00c */
[----:B------:R-:W-:Y:S02]  /*2a40*/  LOP3.LUT R4, R2, R7, RZ, 0x3c, !PT ;  /* 0x0000000702047212 */ /* 0x000fe400078e3cff */
[----:B------:R-:W-:Y:S01]  /*2a50*/  I2FP.F32.U32 R12, R3 ;  /* 0x00000003000c7245 */ /* 0x000fe20000201000 */
[----:B------:R-:W-:Y:S02]  /*2a60*/  IMAD.SHL.U32 R3, R15, 0x2, RZ ;  /* 0x000000020f037824 */ /* 0x000fe400078e00ff */
[----:B------:R-:W-:-:S05]  /*2a70*/  IMAD.SHL.U32 R2, R4, 0x10, RZ ;  /* 0x0000001004027824 */ /* 0x000fca00078e00ff */
[----:B------:R-:W-:Y:S02]  /*2a80*/  LOP3.LUT R5, R5, R13, R2, 0x96, !PT ;  /* 0x0000000d05057212 */ /* 0x000fe400078e9602 */
[----:B------:R-:W-:Y:S01]  /*2a90*/  IADD3 R2, PT, PT, R11, 0x587c5, R9 ;  /* 0x000587c50b027810 */ /* 0x000fe20007ffe009 */
[----:B------:R-:W-:Y:S01]  /*2aa0*/  IMAD.MOV.U32 R9, RZ, RZ, 0x2f800000 ;  /* 0x2f800000ff097424 */ /* 0x000fe200078e00ff */
[----:B------:R-:W-:Y:S02]  /*2ab0*/  LOP3.LUT R5, R5, R4, RZ, 0x3c, !PT ;  /* 0x0000000405057212 */ /* 0x000fe400078e3cff */
[----:B------:R-:W-:Y:S01]  /*2ac0*/  I2FP.F32.U32 R2, R2 ;  /* 0x0000000200027245 */ /* 0x000fe20000201000 */
[----:B------:R-:W-:Y:S01]  /*2ad0*/  FFMA R12, R12, R9, 1.1641532182693481445e-10 ;  /* 0x2f0000000c0c7423 */ /* 0x000fe20000000009 */
[----:B------:R-:W-:Y:S01]  /*2ae0*/  SHF.R.U32.HI R13, RZ, 0x2, R10 ;  /* 0x00000002ff0d7819 */ /* 0x000fe2000001160a */
[----:B------:R-:W-:Y:S02]  /*2af0*/  IMAD.SHL.U32 R14, R5, 0x10, RZ ;  /* 0x00000010050e7824 */ /* 0x000fe400078e00ff */
[----:B------:R-:W-:-:S03]  /*2b00*/  FMUL R12, R12, R12 ;  /* 0x0000000c0c0c7220 */ /* 0x000fc60000400000 */
[----:B------:R-:W-:Y:S01]  /*2b10*/  LOP3.LUT R14, R15, R3, R14, 0x96, !PT ;  /* 0x000000030f0e7212 */ /* 0x000fe200078e960e */
[----:B------:R-:W-:Y:S01]  /*2b20*/  FFMA R3, R2, R9, 1.1641532182693481445e-10 ;  /* 0x2f00000002037423 */ /* 0x000fe20000000009 */
[----:B------:R-:W-:Y:S02]  /*2b30*/  LOP3.LUT R15, R13, R10, RZ, 0x3c, !PT ;  /* 0x0000000a0d0f7212 */ /* 0x000fe400078e3cff */
[----:B------:R-:W-:Y:S01]  /*2b40*/  IADD3 R13, PT, PT, R11, 0x161f14, R7 ;  /* 0x00161f140b0d7810 */ /* 0x000fe20007ffe007 */
[----:B------:R-:W-:Y:S01]  /*2b50*/  FFMA R12, R3, R3, R12 ;  /* 0x00000003030c7223 */ /* 0x000fe2000000000c */
[----:B------:R-:W-:Y:S01]  /*2b60*/  LOP3.LUT R2, R14, R5, RZ, 0x3c, !PT ;  /* 0x000000050e027212 */ /* 0x000fe200078e3cff */
[----:B------:R-:W-:Y:S01]  /*2b70*/  IMAD.SHL.U32 R17, R15, 0x2, RZ ;  /* 0x000000020f117824 */ /* 0x000fe200078e00ff */
[----:B------:R-:W-:Y:S02]  /*2b80*/  I2FP.F32.U32 R14, R13 ;  /* 0x0000000d000e7245 */ /* 0x000fe40000201000 */
[C---:B------:R-:W-:Y:S01]  /*2b90*/  IADD3 R10, PT, PT, R11.reuse, 0x10974f, R10 ;  /* 0x0010974f0b0a7810 */ /* 0x040fe20007ffe00a */
[----:B------:R-:W-:Y:S01]  /*2ba0*/  IMAD.SHL.U32 R16, R2, 0x10, RZ ;  /* 0x0000001002107824 */ /* 0x000fe200078e00ff */
[----:B------:R-:W-:Y:S01]  /*2bb0*/  IADD3 R13, PT, PT, R11, 0x212e9e, R5 ;  /* 0x00212e9e0b0d7810 */ /* 0x000fe20007ffe005 */
[----:B------:R-:W-:Y:S01]  /*2bc0*/  FFMA R14, R14, R9, 1.1641532182693481445e-10 ;  /* 0x2f0000000e0e7423 */ /* 0x000fe20000000009 */
[----:B------:R-:W-:-:S02]  /*2bd0*/  I2FP.F32.U32 R10, R10 ;  /* 0x0000000a000a7245 */ /* 0x000fc40000201000 */
[----:B------:R-:W-:Y:S02]  /*2be0*/  IADD3 R3, PT, PT, R11, 0x1ba6d9, R4 ;  /* 0x001ba6d90b037810 */ /* 0x000fe40007ffe004 */
[----:B------:R-:W-:Y:S01]  /*2bf0*/  LOP3.LUT R17, R15, R17, R16, 0x96, !PT ;  /* 0x000000110f117212 */ /* 0x000fe200078e9610 */
[----:B------:R-:W-:Y:S01]  /*2c00*/  FFMA R10, R10, R9, 1.1641532182693481445e-10 ;  /* 0x2f0000000a0a7423 */ /* 0x000fe20000000009 */
[----:B------:R-:W-:Y:S01]  /*2c10*/  I2FP.F32.U32 R16, R13 ;  /* 0x0000000d00107245 */ /* 0x000fe20000201000 */
[----:B------:R-:W-:Y:S01]  /*2c20*/  FMUL R13, R14, R14 ;  /* 0x0000000e0e0d7220 */ /* 0x000fe20000400000 */
[----:B------:R-:W-:Y:S02]  /*2c30*/  I2FP.F32.U32 R14, R3 ;  /* 0x00000003000e7245 */ /* 0x000fe40000201000 */
[----:B------:R-:W-:Y:S01]  /*2c40*/  LOP3.LUT R3, R17, R2, RZ, 0x3c, !PT ;  /* 0x0000000211037212 */ /* 0x000fe200078e3cff */
[----:B------:R-:W-:Y:S01]  /*2c50*/  FFMA R13, R10, R10, R13 ;  /* 0x0000000a0a0d7223 */ /* 0x000fe2000000000d */
[----:B------:R-:W-:Y:S01]  /*2c60*/  FSETP.GTU.AND P0, PT, R12, 1, PT ;  /* 0x3f8000000c00780b */ /* 0x000fe20003f0c000 */
[----:B------:R-:W-:Y:S01]  /*2c70*/  FFMA R16, R16, R9, 1.1641532182693481445e-10 ;  /* 0x2f00000010107423 */ /* 0x000fe20000000009 */
[----:B------:R-:W-:Y:S01]  /*2c80*/  IADD3 R11, PT, PT, R11, 0x26b663, R2 ;  /* 0x0026b6630b0b7810 */ /* 0x000fe20007ffe002 */
[----:B------:R-:W-:-:S02]  /*2c90*/  IMAD.IADD R10, R3, 0x1, R6 ;  /* 0x00000001030a7824 */ /* 0x000fc400078e0206 */
[----:B------:R-:W-:Y:S01]  /*2ca0*/  FFMA R14, R14, R9, 1.1641532182693481445e-10 ;  /* 0x2f0000000e0e7423 */ /* 0x000fe20000000009 */
[----:B------:R-:W-:Y:S01]  /*2cb0*/  FMUL R15, R16, R16 ;  /* 0x00000010100f7220 */ /* 0x000fe20000400000 */
[----:B------:R-:W-:Y:S01]  /*2cc0*/  FSETP.GTU.AND P1, PT, R13, 1, PT ;  /* 0x3f8000000d00780b */ /* 0x000fe20003f2c000 */
[----:B------:R-:W-:Y:S01]  /*2cd0*/  VIADD R13, R8, 0x1 ;  /* 0x00000001080d7836 */ /* 0x000fe20000000000 */
[----:B------:R-:W-:Y:S01]  /*2ce0*/  I2FP.F32.U32 R12, R10 ;  /* 0x0000000a000c7245 */ /* 0x000fe20000201000 */
[----:B------:R-:W-:Y:S01]  /*2cf0*/  FFMA R15, R14, R14, R15 ;  /* 0x0000000e0e0f7223 */ /* 0x000fe2000000000f */
[----:B------:R-:W-:-:S03]  /*2d00*/  I2FP.F32.U32 R10, R11 ;  /* 0x0000000b000a7245 */ /* 0x000fc60000201000 */
[-C--:B------:R-:W-:Y:S01]  /*2d10*/  FFMA R12, R12, R9.reuse, 1.1641532182693481445e-10 ;  /* 0x2f0000000c0c7423 */ /* 0x080fe20000000009 */
[----:B------:R-:W-:Y:S02]  /*2d20*/  @P0 IMAD.MOV R13, RZ, RZ, R8 ;  /* 0x000000ffff0d0224 */ /* 0x000fe400078e0208 */
[----:B------:R-:W-:Y:S01]  /*2d30*/  FFMA R10, R10, R9, 1.1641532182693481445e-10 ;  /* 0x2f0000000a0a7423 */ /* 0x000fe20000000009 */
[----:B------:R-:W-:Y:S01]  /*2d40*/  FSETP.GTU.AND P0, PT, R15, 1, PT ;  /* 0x3f8000000f00780b */ /* 0x000fe20003f0c000 */
[----:B------:R-:W-:Y:S01]  /*2d50*/  FMUL R9, R12, R12 ;  /* 0x0000000c0c097220 */ /* 0x000fe20000400000 */
[----:B------:R-:W-:Y:S02]  /*2d60*/  VIADD R8, R13, 0x1 ;  /* 0x000000010d087836 */ /* 0x000fe40000000000 */
[----:B------:R-:W-:Y:S02]  /*2d70*/  @P1 IMAD.MOV R8, RZ, RZ, R13 ;  /* 0x000000ffff081224 */ /* 0x000fe400078e020d */
[----:B------:R-:W-:-:S02]  /*2d80*/  FFMA R9, R10, R10, R9 ;  /* 0x0000000a0a097223 */ /* 0x000fc40000000009 */
[----:B------:R-:W-:-:S03]  /*2d90*/  VIADD R10, R8, 0x1 ;  /* 0x00000001080a7836 */ /* 0x000fc60000000000 */
[----:B------:R-:W-:Y:S01]  /*2da0*/  FSETP.GTU.AND P1, PT, R9, 1, PT ;  /* 0x3f8000000900780b */ /* 0x000fe20003f2c000 */
[----:B------:R-:W-:Y:S02]  /*2db0*/  IMAD.MOV.U32 R9, RZ, RZ, R6 ;  /* 0x000000ffff097224 */ /* 0x000fe400078e0006 */
[----:B------:R-:W-:Y:S02]  /*2dc0*/  @P0 IMAD.MOV R10, RZ, RZ, R8 ;  /* 0x000000ffff0a0224 */ /* 0x000fe400078e0208 */
[----:B------:R-:W-:Y:S02]  /*2dd0*/  VIADD R6, R6, 0x2c3e28 ;  /* 0x002c3e2806067836 */ /* 0x000fe40000000000 */
[----:B------:R-:W-:-:S06]  /*2de0*/  VIADD R8, R10, 0x1 ;  /* 0x000000010a087836 */ /* 0x000fcc0000000000 */
[----:B------:R-:W-:Y:S01]  /*2df0*/  @P1 IMAD.MOV R8, RZ, RZ, R10 ;  /* 0x000000ffff081224 */ /* 0x000fe200078e020a */
[----:B------:R-:W-:Y:S06]  /*2e00*/  BRA.U UP0, `(.L_x_13) ;  /* 0xfffffff9006c7547 */ /* 0x000fec000b83ffff */
[----:B------:R-:W-:-:S07]  /*2e10*/  IMAD.MOV.U32 R6, RZ, RZ, R9 ;  /* 0x000000ffff067224 */ /* 0x000fce00078e0009 */
.L_x_12:
[----:B------:R-:W-:-:S09]  /*2e20*/  ULOP3.LUT UP0, URZ, UR8, 0x3, URZ, 0xc0, !UPT ;  /* 0x0000000308ff7892 */ /* 0x000fd2000f80c0ff */
[----:B------:R-:W-:Y:S05]  /*2e30*/  BRA.U !UP0, `(.L_x_14) ;  /* 0x00000001089c7547 */ /* 0x000fea000b800000 */
[----:B------:R-:W-:Y:S01]  /*2e40*/  VIADD R9, R6, 0xb0f8a ;  /* 0x000b0f8a06097836 */ /* 0x000fe20000000000 */
[----:B------:R-:W-:Y:S01]  /*2e50*/  ULOP3.LUT UR5, UR8, 0x3, URZ, 0xc0, !UPT ;  /* 0x0000000308057892 */ /* 0x000fe2000f8ec0ff */
[----:B------:R-:W-:-:S11]  /*2e60*/  UMOV UR4, URZ ;  /* 0x000000ff00047c82 */ /* 0x000fd60008000000 */
.L_x_15:
[----:B-1----:R-:W-:Y:S01]  /*2e70*/  SHF.R.U32.HI R6, RZ, 0x2, R7 ;  /* 0x00000002ff067819 */ /* 0x002fe20000011607 */
[----:B------:R-:W-:Y:S01]  /*2e80*/  UIADD3 UR5, UP0, UPT, UR5, -0x1, URZ ;  /* 0xffffffff05057890 */ /* 0x000fe2000ff1e0ff */
[----:B------:R-:W-:Y:S02]  /*2e90*/  SHF.R.U32.HI R11, RZ, 0x2, R4 ;  /* 0x00000002ff0b7819 */ /* 0x000fe40000011604 */
[----:B------:R-:W-:Y:S01]  /*2ea0*/  LOP3.LUT R6, R6, R7, RZ, 0x3c, !PT ;  /* 0x0000000706067212 */ /* 0x000fe200078e3cff */
[----:B0-----:R-:W-:Y:S01]  /*2eb0*/  IMAD.SHL.U32 R7, R3, 0x10, RZ ;  /* 0x0000001003077824 */ /* 0x001fe200078e00ff */
[----:B------:R-:W-:Y:S01]  /*2ec0*/  LOP3.LUT R11, R11, R4, RZ, 0x3c, !PT ;  /* 0x000000040b0b7212 */ /* 0x000fe200078e3cff */
[----:B------:R-:W-:Y:S02]  /*2ed0*/  UIADD3.X UR4, UPT, UPT, UR4, -0x1, URZ, UP0, !UPT ;  /* 0xffffffff04047890 */ /* 0x000fe400087fe4ff */
[----:B------:R-:W-:Y:S01]  /*2ee0*/  IMAD.SHL.U32 R10, R6, 0x2, RZ ;  /* 0x00000002060a7824 */ /* 0x000fe200078e00ff */
[----:B------:R-:W-:-:S04]  /*2ef0*/  UISETP.NE.U32.AND UP0, UPT, UR5, URZ, UPT ;  /* 0x000000ff0500728c */ /* 0x000fc8000bf05070 */
[----:B------:R-:W-:Y:S01]  /*2f00*/  LOP3.LUT R6, R6, R10, R7, 0x96, !PT ;  /* 0x0000000a06067212 */ /* 0x000fe200078e9607 */
[----:B------:R-:W-:Y:S01]  /*2f10*/  IMAD.MOV.U32 R10, RZ, RZ, R2 ;  /* 0x000000ffff0a7224 */ /* 0x000fe200078e0002 */
[----:B------:R-:W-:Y:S01]  /*2f20*/  UISETP.NE.AND.EX UP0, UPT, UR4, URZ, UPT, UP0 ;  /* 0x000000ff0400728c */ /* 0x000fe2000bf05300 */
[----:B------:R-:W-:Y:S01]  /*2f30*/  IMAD.MOV.U32 R7, RZ, RZ, 0x2f800000 ;  /* 0x2f800000ff077424 */ /* 0x000fe200078e00ff */
[----:B------:R-:W-:Y:S01]  /*2f40*/  LOP3.LUT R2, R6, R3, RZ, 0x3c, !PT ;  /* 0x0000000306027212 */ /* 0x000fe200078e3cff */
[----:B------:R-:W-:-:S04]  /*2f50*/  IMAD.SHL.U32 R6, R11, 0x2, RZ ;  /* 0x000000020b067824 */ /* 0x000fc800078e00ff */
[----:B------:R-:W-:-:S05]  /*2f60*/  IMAD.SHL.U32 R4, R2, 0x10, RZ ;  /* 0x0000001002047824 */ /* 0x000fca00078e00ff */
[----:B------:R-:W-:Y:S02]  /*2f70*/  LOP3.LUT R11, R11, R6, R4, 0x96, !PT ;  /* 0x000000060b0b7212 */ /* 0x000fe400078e9604 */
[----:B------:R-:W-:Y:S02]  /*2f80*/  IADD3 R4, PT, PT, R9, -0x587c5, R2 ;  /* 0xfffa783b09047810 */ /* 0x000fe40007ffe002 */
[----:B------:R-:W-:Y:S02]  /*2f90*/  LOP3.LUT R12, R11, R2, RZ, 0x3c, !PT ;  /* 0x000000020b0c7212 */ /* 0x000fe400078e3cff */
[----:B------:R-:W-:-:S03]  /*2fa0*/  I2FP.F32.U32 R4, R4 ;  /* 0x0000000400047245 */ /* 0x000fc60000201000 */
[----:B------:R-:W-:Y:S02]  /*2fb0*/  IMAD.IADD R6, R12, 0x1, R9 ;  /* 0x000000010c067824 */ /* 0x000fe400078e0209 */
[----:B------:R-:W-:Y:S01]  /*2fc0*/  FFMA R4, R4, R7, 1.1641532182693481445e-10 ;  /* 0x2f00000004047423 */ /* 0x000fe20000000007 */
[----:B------:R-:W-:Y:S02]  /*2fd0*/  VIADD R9, R9, 0xb0f8a ;  /* 0x000b0f8a09097836 */ /* 0x000fe40000000000 */
[----:B------:R-:W-:-:S05]  /*2fe0*/  I2FP.F32.U32 R6, R6 ;  /* 0x0000000600067245 */ /* 0x000fca0000201000 */
[----:B------:R-:W-:-:S04]  /*2ff0*/  FFMA R6, R6, R7, 1.1641532182693481445e-10 ;  /* 0x2f00000006067423 */ /* 0x000fc80000000007 */
[----:B------:R-:W-:Y:S01]  /*3000*/  FMUL R7, R6, R6 ;  /* 0x0000000606077220 */ /* 0x000fe20000400000 */
[----:B------:R-:W-:-:S03]  /*3010*/  VIADD R6, R8, 0x1 ;  /* 0x0000000108067836 */ /* 0x000fc60000000000 */
[----:B------:R-:W-:Y:S01]  /*3020*/  FFMA R7, R4, R4, R7 ;  /* 0x0000000404077223 */ /* 0x000fe20000000007 */
[----:B------:R-:W-:-:S04]  /*3030*/  IMAD.MOV.U32 R4, RZ, RZ, R10 ;  /* 0x000000ffff047224 */ /* 0x000fc800078e000a */
[----:B------:R-:W-:Y:S01]  /*3040*/  FSETP.GTU.AND P0, PT, R7, 1, PT ;  /* 0x3f8000000700780b */ /* 0x000fe20003f0c000 */
[----:B------:R-:W-:Y:S02]  /*3050*/  IMAD.MOV.U32 R7, RZ, RZ, R5 ;  /* 0x000000ffff077224 */ /* 0x000fe400078e0005 */
[----:B------:R-:W-:Y:S02]  /*3060*/  IMAD.MOV.U32 R5, RZ, RZ, R3 ;  /* 0x000000ffff057224 */ /* 0x000fe400078e0003 */
[----:B------:R-:W-:-:S08]  /*3070*/  IMAD.MOV.U32 R3, RZ, RZ, R12 ;  /* 0x000000ffff037224 */ /* 0x000fd000078e000c */
[----:B------:R-:W-:-:S04]  /*3080*/  @P0 IMAD.MOV R6, RZ, RZ, R8 ;  /* 0x000000ffff060224 */ /* 0x000fc800078e0208 */
[----:B------:R-:W-:Y:S01]  /*3090*/  IMAD.MOV.U32 R8, RZ, RZ, R6 ;  /* 0x000000ffff087224 */ /* 0x000fe200078e0006 */
[----:B------:R-:W-:Y:S06]  /*30a0*/  BRA.U UP0, `(.L_x_15) ;  /* 0xfffffffd00707547 */ /* 0x000fec000b83ffff */
.L_x_14:
[----:B------:R-:W-:-:S07]  /*30b0*/  I2FP.F32.U32 R9, R8 ;  /* 0x0000000800097245 */ /* 0x000fce0000201000 */
.L_x_11:
[----:B-1----:R-:W-:Y:S01]  /*30c0*/  I2FP.F32.S32 R6, UR8 ;  /* 0x0000000800067c45 */ /* 0x002fe20008201400 */
[----:B------:R-:W-:Y:S03]  /*30d0*/  BSSY.RECONVERGENT B0, `(.L_x_16) ;  /* 0x000000d000007945 */ /* 0x000fe60003800200 */
[----:B0-----:R-:W0:Y:S08]  /*30e0*/  MUFU.RCP R3, R6 ;  /* 0x0000000600037308 */ /* 0x001e300000001000 */
[----:B------:R-:W1:Y:S01]  /*30f0*/  FCHK P0, R9, R6 ;  /* 0x0000000609007302 */ /* 0x000e620000000000 */
[----:B0-----:R-:W-:-:S04]  /*3100*/  FFMA R2, -R6, R3, 1 ;  /* 0x3f80000006027423 */ /* 0x001fc80000000103 */
[----:B------:R-:W-:-:S04]  /*3110*/  FFMA R2, R3, R2, R3 ;  /* 0x0000000203027223 */ /* 0x000fc80000000003 */
[----:B------:R-:W-:-:S04]  /*3120*/  FFMA R3, R2, R9, RZ ;  /* 0x0000000902037223 */ /* 0x000fc800000000ff */
[----:B------:R-:W-:-:S04]  /*3130*/  FFMA R4, -R6, R3, R9 ;  /* 0x0000000306047223 */ /* 0x000fc80000000109 */
[----:B------:R-:W-:Y:S01]  /*3140*/  FFMA R4, R2, R4, R3 ;  /* 0x0000000402047223 */ /* 0x000fe20000000003 */
[----:B-1----:R-:W-:Y:S06]  /*3150*/  @!P0 BRA `(.L_x_17) ;  /* 0x0000000000108947 */ /* 0x002fec0003800000 */
[----:B------:R-:W-:Y:S01]  /*3160*/  IMAD.MOV.U32 R3, RZ, RZ, R9 ;  /* 0x000000ffff037224 */ /* 0x000fe200078e0009 */
[----:B------:R-:W-:-:S07]  /*3170*/  MOV R4, 0x3190 ;  /* 0x0000319000047802 */ /* 0x000fce0000000f00 */
[----:B------:R-:W-:Y:S05]  /*3180*/  CALL.REL.NOINC `($__internal_0_$__cuda_sm3x_div_rn_noftz_f32_slowpath) ;  /* 0x0000000000247944 */ /* 0x000fea0003c00000 */
[----:B------:R-:W-:-:S07]  /*3190*/  IMAD.MOV.U32 R4, RZ, RZ, R2 ;  /* 0x000000ffff047224 */ /* 0x000fce00078e0002 */
.L_x_17:
[----:B------:R-:W-:Y:S05]  /*31a0*/  BSYNC.RECONVERGENT B0 ;  /* 0x0000000000007941 */ /* 0x000fea0003800200 */
.L_x_16:
[----:B------:R-:W0:Y:S01]  /*31b0*/  LDCU.64 UR4, c[0x0][0x388] ;  /* 0x00007100ff0477ac */ /* 0x000e220008000a00 */
[----:B------:R-:W-:Y:S01]  /*31c0*/  SHF.R.S32.HI R3, RZ, 0x1f, R0 ;  /* 0x0000001fff037819 */ /* 0x000fe20000011400 */
[----:B------:R-:W-:Y:S01]  /*31d0*/  FMUL R5, R4, 4 ;  /* 0x4080000004057820 */ /* 0x000fe20000400000 */
[----:B0-----:R-:W-:-:S04]  /*31e0*/  LEA R2, P0, R0, UR4, 0x2 ;  /* 0x0000000400027c11 */ /* 0x001fc8000f8010ff */
[----:B------:R-:W-:-:S05]  /*31f0*/  LEA.HI.X R3, R0, UR5, R3, 0x2, P0 ;  /* 0x0000000500037c11 */ /* 0x000fca00080f1403 */
[----:B------:R-:W-:Y:S01]  /*3200*/  STG.E desc[UR6][R2.64], R5 ;  /* 0x0000000502007986 */ /* 0x000fe2000c101906 */
[----:B------:R-:W-:Y:S05]  /*3210*/  EXIT ;  /* 0x000000000000794d */ /* 0x000fea0003800000 */
        .weak           $__internal_0_$__cuda_sm3x_div_rn_noftz_f32_slowpath
        .type           $__internal_0_$__cuda_sm3x_div_rn_noftz_f32_slowpath,@function
        .size           $__internal_0_$__cuda_sm3x_div_rn_noftz_f32_slowpath,(.L_x_30 - $__internal_0_$__cuda_sm3x_div_rn_noftz_f32_slowpath)
$__internal_0_$__cuda_sm3x_div_rn_noftz_f32_slowpath:
[----:B------:R-:W-:Y:S01]  /*3220*/  SHF.R.U32.HI R5, RZ, 0x17, R6 ;  /* 0x00000017ff057819 */ /* 0x000fe20000011606 */
[----:B------:R-:W-:Y:S01]  /*3230*/  BSSY.RECONVERGENT B1, `(.L_x_18) ;  /* 0x0000063000017945 */ /* 0x000fe20003800200 */
[----:B------:R-:W-:Y:S02]  /*3240*/  SHF.R.U32.HI R2, RZ, 0x17, R3 ;  /* 0x00000017ff027819 */ /* 0x000fe40000011603 */
[----:B------:R-:W-:Y:S02]  /*3250*/  LOP3.LUT R5, R5, 0xff, RZ, 0xc0, !PT ;  /* 0x000000ff05057812 */ /* 0x000fe400078ec0ff */
[----:B------:R-:W-:-:S03]  /*3260*/  LOP3.LUT R10, R2, 0xff, RZ, 0xc0, !PT ;  /* 0x000000ff020a7812 */ /* 0x000fc600078ec0ff */
[----:B------:R-:W-:Y:S02]  /*3270*/  VIADD R8, R5, 0xffffffff ;  /* 0xffffffff05087836 */ /* 0x000fe40000000000 */
[----:B------:R-:W-:-:S03]  /*3280*/  VIADD R9, R10, 0xffffffff ;  /* 0xffffffff0a097836 */ /* 0x000fc60000000000 */
[----:B------:R-:W-:-:S04]  /*3290*/  ISETP.GT.U32.AND P0, PT, R8, 0xfd, PT ;  /* 0x000000fd0800780c */ /* 0x000fc80003f04070 */
[----:B------:R-:W-:-:S13]  /*32a0*/  ISETP.GT.U32.OR P0, PT, R9, 0xfd, P0 ;  /* 0x000000fd0900780c */ /* 0x000fda0000704470 */
[----:B------:R-:W-:Y:S01]  /*32b0*/  @!P0 IMAD.MOV.U32 R7, RZ, RZ, RZ ;  /* 0x000000ffff078224 */ /* 0x000fe200078e00ff */
[----:B------:R-:W-:Y:S06]  /*32c0*/  @!P0 BRA `(.L_x_19) ;  /* 0x0000000000608947 */ /* 0x000fec0003800000 */
[----:B------:R-:W-:Y:S01]  /*32d0*/  FSETP.GTU.FTZ.AND P0, PT, |R3|, +INF , PT ;  /* 0x7f8000000300780b */ /* 0x000fe20003f1c200 */
[----:B------:R-:W-:Y:S01]  /*32e0*/  IMAD.MOV.U32 R2, RZ, RZ, R6 ;  /* 0x000000ffff027224 */ /* 0x000fe200078e0006 */
[----:B------:R-:W-:-:S04]  /*32f0*/  FSETP.GTU.FTZ.AND P1, PT, |R6|, +INF , PT ;  /* 0x7f8000000600780b */ /* 0x000fc80003f3c200 */
[----:B------:R-:W-:-:S13]  /*3300*/  PLOP3.LUT P0, PT, P0, P1, PT, 0xf8, 0x8f ;  /* 0x00000000008f781c */ /* 0x000fda0000703f70 */
[----:B------:R-:W-:Y:S05]  /*3310*/  @P0 BRA `(.L_x_20) ;  /* 0x00000004004c0947 */ /* 0x000fea0003800000 */
[----:B------:R-:W-:-:S13]  /*3320*/  LOP3.LUT P0, RZ, R6, 0x7fffffff, R3, 0xc8, !PT ;  /* 0x7fffffff06ff7812 */ /* 0x000fda000780c803 */
[----:B------:R-:W-:Y:S05]  /*3330*/  @!P0 BRA `(.L_x_21) ;  /* 0x00000004003c8947 */ /* 0x000fea0003800000 */
[C---:B------:R-:W-:Y:S02]  /*3340*/  FSETP.NEU.FTZ.AND P1, PT, |R3|.reuse, +INF , PT ;  /* 0x7f8000000300780b */ /* 0x040fe40003f3d200 */
[----:B------:R-:W-:Y:S02]  /*3350*/  FSETP.NEU.FTZ.AND P0, PT, |R2|, +INF , PT ;  /* 0x7f8000000200780b */ /* 0x000fe40003f1d200 */
[----:B------:R-:W-:-:S11]  /*3360*/  FSETP.NEU.FTZ.AND P2, PT, |R3|, +INF , PT ;  /* 0x7f8000000300780b */ /* 0x000fd60003f5d200 */
[----:B------:R-:W-:Y:S05]  /*3370*/  @!P0 BRA !P1, `(.L_x_21) ;  /* 0x00000004002c8947 */ /* 0x000fea0004800000 */
[----:B------:R-:W-:-:S04]  /*3380*/  LOP3.LUT P1, RZ, R3, 0x7fffffff, RZ, 0xc0, !PT ;  /* 0x7fffffff03ff7812 */ /* 0x000fc8000782c0ff */
[----:B------:R-:W-:-:S13]  /*3390*/  PLOP3.LUT P0, PT, P0, P1, PT, 0x2f, 0xf2 ;  /* 0x0000000000f2781c */ /* 0x000fda0000702577 */
[----:B------:R-:W-:Y:S05]  /*33a0*/  @P0 BRA `(.L_x_22) ;  /* 0x0000000400180947 */ /* 0x000fea0003800000 */
[----:B------:R-:W-:-:S04]  /*33b0*/  LOP3.LUT P0, RZ, R6, 0x7fffffff, RZ, 0xc0, !PT ;  /* 0x7fffffff06ff7812 */ /* 0x000fc8000780c0ff */
[----:B------:R-:W-:-:S13]  /*33c0*/  PLOP3.LUT P0, PT, P2, P0, PT, 0x2f, 0xf2 ;  /* 0x0000000000f2781c */ /* 0x000fda0001700577 */
[----:B------:R-:W-:Y:S05]  /*33d0*/  @P0 BRA `(.L_x_23) ;  /* 0x0000000400000947 */ /* 0x000fea0003800000 */
[----:B------:R-:W-:Y:S02]  /*33e0*/  ISETP.GE.AND P0, PT, R9, RZ, PT ;  /* 0x000000ff0900720c */ /* 0x000fe40003f06270 */
[----:B------:R-:W-:-:S11]  /*33f0*/  ISETP.GE.AND P1, PT, R8, RZ, PT ;  /* 0x000000ff0800720c */ /* 0x000fd60003f26270 */
[----:B------:R-:W-:Y:S02]  /*3400*/  @P0 IMAD.MOV.U32 R7, RZ, RZ, RZ ;  /* 0x000000ffff070224 */ /* 0x000fe400078e00ff */
[----:B------:R-:W-:Y:S01]  /*3410*/  @!P0 FFMA R3, R3, 1.84467440737095516160e+19, RZ ;  /* 0x5f80000003038823 */ /* 0x000fe200000000ff */
[----:B------:R-:W-:Y:S02]  /*3420*/  @!P0 IMAD.MOV.U32 R7, RZ, RZ, -0x40 ;  /* 0xffffffc0ff078424 */ /* 0x000fe400078e00ff */
[----:B------:R-:W-:Y:S02]  /*3430*/  @!P1 FFMA R6, R2, 1.84467440737095516160e+19, RZ ;  /* 0x5f80000002069823 */ /* 0x000fe400000000ff */
[----:B------:R-:W-:-:S07]  /*3440*/  @!P1 VIADD R7, R7, 0x40 ;  /* 0x0000004007079836 */ /* 0x000fce0000000000 */
.L_x_19:
[----:B------:R-:W-:Y:S01]  /*3450*/  LEA R9, R5, 0xc0800000, 0x17 ;  /* 0xc080000005097811 */ /* 0x000fe200078eb8ff */
[----:B------:R-:W-:Y:S04]  /*3460*/  BSSY.RECONVERGENT B2, `(.L_x_24) ;  /* 0x0000036000027945 */ /* 0x000fe80003800200 */
[----:B------:R-:W-:Y:S02]  /*3470*/  IMAD.IADD R9, R6, 0x1, -R9 ;  /* 0x0000000106097824 */ /* 0x000fe400078e0a09 */
[----:B------:R-:W-:Y:S02]  /*3480*/  VIADD R6, R10, 0xffffff81 ;  /* 0xffffff810a067836 */ /* 0x000fe40000000000 */
[----:B------:R-:W0:Y:S01]  /*3490*/  MUFU.RCP R8, R9 ;  /* 0x0000000900087308 */ /* 0x000e220000001000 */
[----:B------:R-:W-:Y:S01]  /*34a0*/  FADD.FTZ R11, -R9, -RZ ;  /* 0x800000ff090b7221 */ /* 0x000fe20000010100 */
[C---:B------:R-:W-:Y:S01]  /*34b0*/  IMAD R2, R6.reuse, -0x800000, R3 ;  /* 0xff80000006027824 */ /* 0x040fe200078e0203 */
[----:B------:R-:W-:-:S05]  /*34c0*/  IADD3 R6, PT, PT, R6, 0x7f, -R5 ;  /* 0x0000007f06067810 */ /* 0x000fca0007ffe805 */
[----:B------:R-:W-:Y:S02]  /*34d0*/  IMAD.IADD R6, R6, 0x1, R7 ;  /* 0x0000000106067824 */ /* 0x000fe400078e0207 */
[----:B0-----:R-:W-:-:S04]  /*34e0*/  FFMA R13, R8, R11, 1 ;  /* 0x3f800000080d7423 */ /* 0x001fc8000000000b */
[----:B------:R-:W-:-:S04]  /*34f0*/  FFMA R10, R8, R13, R8 ;  /* 0x0000000d080a7223 */ /* 0x000fc80000000008 */
[----:B------:R-:W-:-:S04]  /*3500*/  FFMA R3, R2, R10, RZ ;  /* 0x0000000a02037223 */ /* 0x000fc800000000ff */
[----:B------:R-:W-:-:S04]  /*3510*/  FFMA R8, R11, R3, R2 ;  /* 0x000000030b087223 */ /* 0x000fc80000000002 */
[----:B------:R-:W-:-:S04]  /*3520*/  FFMA R13, R10, R8, R3 ;  /* 0x000000080a0d7223 */ /* 0x000fc80000000003 */
[----:B------:R-:W-:-:S04]  /*3530*/  FFMA R8, R11, R13, R2 ;  /* 0x0000000d0b087223 */ /* 0x000fc80000000002 */
[----:B------:R-:W-:-:S05]  /*3540*/  FFMA R2, R10, R8, R13 ;  /* 0x000000080a027223 */ /* 0x000fca000000000d */
[----:B------:R-:W-:-:S04]  /*3550*/  SHF.R.U32.HI R3, RZ, 0x17, R2 ;  /* 0x00000017ff037819 */ /* 0x000fc80000011602 */
[----:B------:R-:W-:-:S05]  /*3560*/  LOP3.LUT R3, R3, 0xff, RZ, 0xc0, !PT ;  /* 0x000000ff03037812 */ /* 0x000fca00078ec0ff */
[----:B------:R-:W-:-:S04]  /*3570*/  IMAD.IADD R7, R3, 0x1, R6 ;  /* 0x0000000103077824 */ /* 0x000fc800078e0206 */
[----:B------:R-:W-:-:S05]  /*3580*/  VIADD R3, R7, 0xffffffff ;  /* 0xffffffff07037836 */ /* 0x000fca0000000000 */
[----:B------:R-:W-:-:S13]  /*3590*/  ISETP.GE.U32.AND P0, PT, R3, 0xfe, PT ;  /* 0x000000fe0300780c */ /* 0x000fda0003f06070 */
[----:B------:R-:W-:Y:S05]  /*35a0*/  @!P0 BRA `(.L_x_25) ;  /* 0x0000000000808947 */ /* 0x000fea0003800000 */
[----:B------:R-:W-:-:S13]  /*35b0*/  ISETP.GT.AND P0, PT, R7, 0xfe, PT ;  /* 0x000000fe0700780c */ /* 0x000fda0003f04270 */
[----:B------:R-:W-:Y:S05]  /*35c0*/  @P0 BRA `(.L_x_26) ;  /* 0x00000000006c0947 */ /* 0x000fea0003800000 */
[----:B------:R-:W-:-:S13]  /*35d0*/  ISETP.GE.AND P0, PT, R7, 0x1, PT ;  /* 0x000000010700780c */ /* 0x000fda0003f06270 */
[----:B------:R-:W-:Y:S05]  /*35e0*/  @P0 BRA `(.L_x_27) ;  /* 0x0000000000740947 */ /* 0x000fea0003800000 */
[----:B------:R-:W-:Y:S02]  /*35f0*/  ISETP.GE.AND P0, PT, R7, -0x18, PT ;  /* 0xffffffe80700780c */ /* 0x000fe40003f06270 */
[----:B------:R-:W-:-:S11]  /*3600*/  LOP3.LUT R2, R2, 0x80000000, RZ, 0xc0, !PT ;  /* 0x8000000002027812 */ /* 0x000fd600078ec0ff */
[----:B------:R-:W-:Y:S05]  /*3610*/  @!P0 BRA `(.L_x_27) ;  /* 0x0000000000688947 */ /* 0x000fea0003800000 */
[CCC-:B------:R-:W-:Y:S01]  /*3620*/  FFMA.RZ R3, R10.reuse, R8.reuse, R13.reuse ;  /* 0x000000080a037223 */ /* 0x1c0fe2000000c00d */
[CCC-:B------:R-:W-:Y:S01]  /*3630*/  FFMA.RM R6, R10.reuse, R8.reuse, R13.reuse ;  /* 0x000000080a067223 */ /* 0x1c0fe2000000400d */
[C---:B------:R-:W-:Y:S02]  /*3640*/  ISETP.NE.AND P2, PT, R7.reuse, RZ, PT ;  /* 0x000000ff0700720c */ /* 0x040fe40003f45270 */
[----:B------:R-:W-:Y:S02]  /*3650*/  ISETP.NE.AND P1, PT, R7, RZ, PT ;  /* 0x000000ff0700720c */ /* 0x000fe40003f25270 */
[----:B------:R-:W-:Y:S01]  /*3660*/  LOP3.LUT R5, R3, 0x7fffff, RZ, 0xc0, !PT ;  /* 0x007fffff03057812 */ /* 0x000fe200078ec0ff */
[----:B------:R-:W-:Y:S01]  /*3670*/  FFMA.RP R3, R10, R8, R13 ;  /* 0x000000080a037223 */ /* 0x000fe2000000800d */
[----:B------:R-:W-:Y:S02]  /*3680*/  VIADD R8, R7, 0x20 ;  /* 0x0000002007087836 */ /* 0x000fe40000000000 */
[----:B------:R-:W-:Y:S01]  /*3690*/  LOP3.LUT R5, R5, 0x800000, RZ, 0xfc, !PT ;  /* 0x0080000005057812 */ /* 0x000fe200078efcff */
[----:B------:R-:W-:Y:S01]  /*36a0*/  IMAD.MOV R7, RZ, RZ, -R7 ;  /* 0x000000ffff077224 */ /* 0x000fe200078e0a07 */
[----:B------:R-:W-:-:S02]  /*36b0*/  FSETP.NEU.FTZ.AND P0, PT, R3, R6, PT ;  /* 0x000000060300720b */ /* 0x000fc40003f1d000 */
[----:B------:R-:W-:Y:S02]  /*36c0*/  SHF.L.U32 R8, R5, R8, RZ ;  /* 0x0000000805087219 */ /* 0x000fe400000006ff */
[----:B------:R-:W-:Y:S02]  /*36d0*/  SEL R6, R7, RZ, P2 ;  /* 0x000000ff07067207 */ /* 0x000fe40001000000 */
[----:B------:R-:W-:Y:S02]  /*36e0*/  ISETP.NE.AND P1, PT, R8, RZ, P1 ;  /* 0x000000ff0800720c */ /* 0x000fe40000f25270 */
[----:B------:R-:W-:Y:S02]  /*36f0*/  SHF.R.U32.HI R6, RZ, R6, R5 ;  /* 0x00000006ff067219 */ /* 0x000fe40000011605 */
[----:B------:R-:W-:Y:S02]  /*3700*/  PLOP3.LUT P0, PT, P0, P1, PT, 0xf8, 0x8f ;  /* 0x00000000008f781c */ /* 0x000fe40000703f70 */
[----:B------:R-:W-:-:S02]  /*3710*/  SHF.R.U32.HI R8, RZ, 0x1, R6 ;  /* 0x00000001ff087819 */ /* 0x000fc40000011606 */
[----:B------:R-:W-:-:S04]  /*3720*/  SEL R3, RZ, 0x1, !P0 ;  /* 0x00000001ff037807 */ /* 0x000fc80004000000 */
[----:B------:R-:W-:-:S04]  /*3730*/  LOP3.LUT R3, R3, 0x1, R8, 0xf8, !PT ;  /* 0x0000000103037812 */ /* 0x000fc800078ef808 */
[----:B------:R-:W-:-:S05]  /*3740*/  LOP3.LUT R3, R3, R6, RZ, 0xc0, !PT ;  /* 0x0000000603037212 */ /* 0x000fca00078ec0ff */
[----:B------:R-:W-:-:S05]  /*3750*/  IMAD.IADD R3, R8, 0x1, R3 ;  /* 0x0000000108037824 */ /* 0x000fca00078e0203 */
[----:B------:R-:W-:Y:S01]  /*3760*/  LOP3.LUT R2, R3, R2, RZ, 0xfc, !PT ;  /* 0x0000000203027212 */ /* 0x000fe200078efcff */
[----:B------:R-:W-:Y:S06]  /*3770*/  BRA `(.L_x_27) ;  /* 0x0000000000107947 */ /* 0x000fec0003800000 */
.L_x_26:
[----:B------:R-:W-:-:S04]  /*3780*/  LOP3.LUT R2, R2, 0x80000000, RZ, 0xc0, !PT ;  /* 0x8000000002027812 */ /* 0x000fc800078ec0ff */
[----:B------:R-:W-:Y:S01]  /*3790*/  LOP3.LUT R2, R2, 0x7f800000, RZ, 0xfc, !PT ;  /* 0x7f80000002027812 */ /* 0x000fe200078efcff */
[----:B------:R-:W-:Y:S06]  /*37a0*/  BRA `(.L_x_27) ;  /* 0x0000000000047947 */ /* 0x000fec0003800000 */
.L_x_25:
[----:B------:R-:W-:-:S07]  /*37b0*/  IMAD R2, R6, 0x800000, R2 ;  /* 0x0080000006027824 */ /* 0x000fce00078e0202 */
.L_x_27:
[----:B------:R-:W-:Y:S05]  /*37c0*/  BSYNC.RECONVERGENT B2 ;  /* 0x0000000000027941 */ /* 0x000fea0003800200 */
.L_x_24:
[----:B------:R-:W-:Y:S05]  /*37d0*/  BRA `(.L_x_28) ;  /* 0x0000000000207947 */ /* 0x000fea0003800000 */
.L_x_23:
[----:B------:R-:W-:-:S04]  /*37e0*/  LOP3.LUT R2, R6, 0x80000000, R3, 0x48, !PT ;  /* 0x8000000006027812 */ /* 0x000fc800078e4803 */
[----:B------:R-:W-:Y:S01]  /*37f0*/  LOP3.LUT R2, R2, 0x7f800000, RZ, 0xfc, !PT ;  /* 0x7f80000002027812 */ /* 0x000fe200078efcff */
[----:B------:R-:W-:Y:S06]  /*3800*/  BRA `(.L_x_28) ;  /* 0x0000000000147947 */ /* 0x000fec0003800000 */
.L_x_22:
[----:B------:R-:W-:Y:S01]  /*3810*/  LOP3.LUT R2, R6, 0x80000000, R3, 0x48, !PT ;  /* 0x8000000006027812 */ /* 0x000fe200078e4803 */
[----:B------:R-:W-:Y:S06]  /*3820*/  BRA `(.L_x_28) ;  /* 0x00000000000c7947 */ /* 0x000fec0003800000 */
.L_x_21:
[----:B------:R-:W0:Y:S01]  /*3830*/  MUFU.RSQ R2, -QNAN ;  /* 0xffc0000000027908 */ /* 0x000e220000001400 */
[----:B------:R-:W-:Y:S05]  /*3840*/  BRA `(.L_x_28) ;  /* 0x0000000000047947 */ /* 0x000fea0003800000 */
.L_x_20:
[----:B------:R-:W-:-:S07]  /*3850*/  FADD.FTZ R2, R3, R2 ;  /* 0x0000000203027221 */ /* 0x000fce0000010000 */
.L_x_28:
[----:B------:R-:W-:Y:S05]  /*3860*/  BSYNC.RECONVERGENT B1 ;  /* 0x0000000000017941 */ /* 0x000fea0003800200 */
.L_x_18:
[----:B------:R-:W-:-:S04]  /*3870*/  IMAD.MOV.U32 R5, RZ, RZ, 0x0 ;  /* 0x00000000ff057424 */ /* 0x000fc800078e00ff */
[----:B0-----:R-:W-:Y:S05]  /*3880*/  RET.REL.NODEC R4 `(_Z10compute_piiPfm) ;  /* 0xffffffc404dc7950 */ /* 0x001fea0003c3ffff */
.L_x_29:
[----:B------:R-:W-:-:S00]  /*3890*/  BRA `(.L_x_29) ;  /* 0xfffffffc00fc7947 */ /* 0x000fc0000383ffff */
[----:B------:R-:W-:-:S00]  /*38a0*/  NOP ;  /* 0x0000000000007918 */ /* 0x000fc00000000000 */
        /* <DEDUP_REMOVED lines=13> */
.L_x_30:


//--------------------- .nv.global.init           --------------------------
	.section	.nv.global.init,"aw",@progbits
	.align	4
.nv.global.init:
	.type		mrg32k3aM1SubSeq,@object
	.size		mrg32k3aM1SubSeq,(mrg32k3aM2SubSeq - mrg32k3aM1SubSeq)
mrg32k3aM1SubSeq:
        /*0000*/ 	.byte	0x0b, 0xcc, 0xee, 0x04, 0x73, 0x29, 0x8b, 0x6f, 0xf6, 0x53, 0x03, 0xf6, 0x23, 0xf6, 0xea, 0xda
        /* <DEDUP_REMOVED lines=125> */
	.type		mrg32k3aM2SubSeq,@object
	.size		mrg32k3aM2SubSeq,(mrg32k3aM1 - mrg32k3aM2SubSeq)
mrg32k3aM2SubSeq:
        /* <DEDUP_REMOVED lines=126> */
	.type		mrg32k3aM1,@object
	.size		mrg32k3aM1,(mrg32k3aM1Seq - mrg32k3aM1)
mrg32k3aM1:
        /* <DEDUP_REMOVED lines=144> */
	.type		mrg32k3aM1Seq,@object
	.size		mrg32k3aM1Seq,(mrg32k3aM2 - mrg32k3aM1Seq)
mrg32k3aM1Seq:
        /* <DEDUP_REMOVED lines=144> */
	.type		mrg32k3aM2,@object
	.size		mrg32k3aM2,(mrg32k3aM2Seq - mrg32k3aM2)
mrg32k3aM2:
        /* <DEDUP_REMOVED lines=144> */
	.type		mrg32k3aM2Seq,@object
	.size		mrg32k3aM2Seq,(precalc_xorwow_matrix - mrg32k3aM2Seq)
mrg32k3aM2Seq:
        /* <DEDUP_REMOVED lines=144> */
	.type		precalc_xorwow_matrix,@object
	.size		precalc_xorwow_matrix,(precalc_xorwow_offset_matrix - precalc_xorwow_matrix)
precalc_xorwow_matrix:
        /* <DEDUP_REMOVED lines=6400> */
	.type		precalc_xorwow_offset_matrix,@object
	.size		precalc_xorwow_offset_matrix,(.L_1 - precalc_xorwow_offset_matrix)
precalc_xorwow_offset_matrix:
        /* <DEDUP_REMOVED lines=6400> */
.L_1:


//--------------------- .nv.shared.reserved.0     --------------------------
	.section	.nv.shared.reserved.0,"aw",@nobits
	.weak		__nv_reservedSMEM_offset_0_alias
	.size		__nv_reservedSMEM_offset_0_alias, 0, 64
	.other		__nv_reservedSMEM_offset_0_alias,@"STO_CUDA_RESERVED_SHARED STV_DEFAULT"
__nv_reservedSMEM_offset_0_alias:
	.zero		0
	.zero		64


//--------------------- .nv.constant0._Z10compute_piiPfm --------------------------
	.section	.nv.constant0._Z10compute_piiPfm,"a",@progbits
	.sectionflags	@""
	.align	4
.nv.constant0._Z10compute_piiPfm:
	.zero		920


//--------------------- SYMBOLS --------------------------

	.type		.nv.reservedSmem.offset0,@object
	.size		.nv.reservedSmem.offset0,0x4
